	.target	sm_90a

	.elftype	@"ET_EXEC"


//--------------------- .note.nv.tkinfo           --------------------------
	.section	.note.nv.tkinfo,"",@"SHT_NOTE"
	.sectionflags	@"SHF_NOTE_NV_TKINFO"
	.tkinfo
        /*0018*/ 	.word	0x00000002
        /*0030*/ 	.string	""
        /*0030*/ 	.string	"ptxas"
        /*0030*/ 	.string	"Cuda compilation tools, release 13.0, V13.0.88"
        /*0030*/ 	.string	"Build cuda_13.0.r13.0/compiler.36424714_0"
        /*0030*/ 	.string	"-arch sm_90a -m 64 "



//--------------------- .note.nv.cuinfo           --------------------------
	.section	.note.nv.cuinfo,"",@"SHT_NOTE"
	.sectionflags	@"SHF_NOTE_NV_CUINFO"
        /*0018*/ 	.short	0x0002
        /*001a*/ 	.short	0x005a
        /*001c*/ 	.short	0x0082
	.zero		2


//--------------------- .nv.info                  --------------------------
	.section	.nv.info,"",@"SHT_CUDA_INFO"
	.align	4


	//----- nvinfo : EIATTR_REGCOUNT
	.align		4
        /*0000*/ 	.byte	0x04, 0x2f
        /*0002*/ 	.short	(.L_15 - .L_14)
	.align		4
.L_14:
        /*0004*/ 	.word	index@(_ZN7cutlass13device_kernelINS_4gemm6kernel13GemmUniversalIN4cute5tupleIJiiiiEEENS1_10collective13CollectiveMmaINS1_34MainloopSm90TmaGmmaWarpSpecializedILi2ENS5_IJNS4_1CILi2EEENSA_ILi1EEESC_EEENS1_35KernelTmaWarpSpecializedCooperativeEEENS5_IJNSA_ILi128EEENSA_ILi96EEENSA_ILi256EEEEEENS_6half_tENS5_IJlSC_lEEESK_SL_NS4_8TiledMMAINS4_8MMA_AtomIJNS4_4SM904GMMA25MMA_64x96x16_F32F16F16_SSILNSP_5MajorE0ELSR_0ELNSP_7ScaleInE1ELSS_1EEEEEENS4_6LayoutISD_NS5_IJSC_NSA_ILi0EEESW_EEEEENS5_IJNS4_10UnderscoreESZ_SZ_EEEEENS4_13SM90_TMA_LOADENS4_14ComposedLayoutINS4_7SwizzleILi3ELi4ELi3EEENS4_18smem_ptr_flag_bitsILi16EEENSV_INS5_IJNSA_ILi8EEENSA_ILi64EEEEEENS5_IJS19_SC_EEEEEEEvNS4_8identityENS4_23SM90_TMA_LOAD_MULTICASTES1D_vS1E_EENS_8epilogue10collective6detail29Sm90TmaWarpSpecializedAdapterINS1I_15DefaultEpilogueISK_SL_SL_NS1H_6thread17LinearCombinationISK_Li1EffLNS1M_9ScaleType4KindE0ELNS_15FloatRoundStyleE2ESK_EENS1_15EpilogueDefaultEEEEEvvEEEEvNT_6ParamsE)
        /*0008*/ 	.word	0x000000a8


	//----- nvinfo : EIATTR_FRAME_SIZE
	.align		4
.L_15:
        /*000c*/ 	.byte	0x04, 0x11
        /*000e*/ 	.short	(.L_17 - .L_16)
	.align		4
.L_16:
        /*0010*/ 	.word	index@(_ZN7cutlass13device_kernelINS_4gemm6kernel13GemmUniversalIN4cute5tupleIJiiiiEEENS1_10collective13CollectiveMmaINS1_34MainloopSm90TmaGmmaWarpSpecializedILi2ENS5_IJNS4_1CILi2EEENSA_ILi1EEESC_EEENS1_35KernelTmaWarpSpecializedCooperativeEEENS5_IJNSA_ILi128EEENSA_ILi96EEENSA_ILi256EEEEEENS_6half_tENS5_IJlSC_lEEESK_SL_NS4_8TiledMMAINS4_8MMA_AtomIJNS4_4SM904GMMA25MMA_64x96x16_F32F16F16_SSILNSP_5MajorE0ELSR_0ELNSP_7ScaleInE1ELSS_1EEEEEENS4_6LayoutISD_NS5_IJSC_NSA_ILi0EEESW_EEEEENS5_IJNS4_10UnderscoreESZ_SZ_EEEEENS4_13SM90_TMA_LOADENS4_14ComposedLayoutINS4_7SwizzleILi3ELi4ELi3EEENS4_18smem_ptr_flag_bitsILi16EEENSV_INS5_IJNSA_ILi8EEENSA_ILi64EEEEEENS5_IJS19_SC_EEEEEEEvNS4_8identityENS4_23SM90_TMA_LOAD_MULTICASTES1D_vS1E_EENS_8epilogue10collective6detail29Sm90TmaWarpSpecializedAdapterINS1I_15DefaultEpilogueISK_SL_SL_NS1H_6thread17LinearCombinationISK_Li1EffLNS1M_9ScaleType4KindE0ELNS_15FloatRoundStyleE2ESK_EENS1_15EpilogueDefaultEEEEEvvEEEEvNT_6ParamsE)
        /*0014*/ 	.word	0x00000000


	//----- nvinfo : EIATTR_MIN_STACK_SIZE
	.align		4
.L_17:
        /*0018*/ 	.byte	0x04, 0x12
        /*001a*/ 	.short	(.L_19 - .L_18)
	.align		4
.L_18:
        /*001c*/ 	.word	index@(_ZN7cutlass13device_kernelINS_4gemm6kernel13GemmUniversalIN4cute5tupleIJiiiiEEENS1_10collective13CollectiveMmaINS1_34MainloopSm90TmaGmmaWarpSpecializedILi2ENS5_IJNS4_1CILi2EEENSA_ILi1EEESC_EEENS1_35KernelTmaWarpSpecializedCooperativeEEENS5_IJNSA_ILi128EEENSA_ILi96EEENSA_ILi256EEEEEENS_6half_tENS5_IJlSC_lEEESK_SL_NS4_8TiledMMAINS4_8MMA_AtomIJNS4_4SM904GMMA25MMA_64x96x16_F32F16F16_SSILNSP_5MajorE0ELSR_0ELNSP_7ScaleInE1ELSS_1EEEEEENS4_6LayoutISD_NS5_IJSC_NSA_ILi0EEESW_EEEEENS5_IJNS4_10UnderscoreESZ_SZ_EEEEENS4_13SM90_TMA_LOADENS4_14ComposedLayoutINS4_7SwizzleILi3ELi4ELi3EEENS4_18smem_ptr_flag_bitsILi16EEENSV_INS5_IJNSA_ILi8EEENSA_ILi64EEEEEENS5_IJS19_SC_EEEEEEEvNS4_8identityENS4_23SM90_TMA_LOAD_MULTICASTES1D_vS1E_EENS_8epilogue10collective6detail29Sm90TmaWarpSpecializedAdapterINS1I_15DefaultEpilogueISK_SL_SL_NS1H_6thread17LinearCombinationISK_Li1EffLNS1M_9ScaleType4KindE0ELNS_15FloatRoundStyleE2ESK_EENS1_15EpilogueDefaultEEEEEvvEEEEvNT_6ParamsE)
        /*0020*/ 	.word	0x00000000
.L_19:


//--------------------- .nv.compat                --------------------------
	.section	.nv.compat,"",@"SHT_CUDA_COMPAT_INFO"
	.align	4
        /*0000*/ 	.byte	0x02, 0x09, 0x01, 0x00, 0x02, 0x02, 0x04, 0x00, 0x02, 0x05, 0x05, 0x00, 0x03, 0x07, 0x01, 0x01
        /*0010*/ 	.byte	0x02, 0x03, 0x01, 0x00, 0x02, 0x06, 0x01, 0x00, 0x04, 0x0b, 0x08, 0x00, 0x00, 0x00, 0x00, 0x00
        /*0020*/ 	.byte	0x00, 0x00, 0x00, 0x00


//--------------------- .nv.info._ZN7cutlass13device_kernelINS_4gemm6kernel13GemmUniversalIN4cute5tupleIJiiiiEEENS1_10collective13CollectiveMmaINS1_34MainloopSm90TmaGmmaWarpSpecializedILi2ENS5_IJNS4_1CILi2EEENSA_ILi1EEESC_EEENS1_35KernelTmaWarpSpecializedCooperativeEEENS5_IJNSA_ILi128EEENSA_ILi96EEENSA_ILi256EEEEEENS_6half_tENS5_IJlSC_lEEESK_SL_NS4_8TiledMMAINS4_8MMA_AtomIJNS4_4SM904GMMA25MMA_64x96x16_F32F16F16_SSILNSP_5MajorE0ELSR_0ELNSP_7ScaleInE1ELSS_1EEEEEENS4_6LayoutISD_NS5_IJSC_NSA_ILi0EEESW_EEEEENS5_IJNS4_10UnderscoreESZ_SZ_EEEEENS4_13SM90_TMA_LOADENS4_14ComposedLayoutINS4_7SwizzleILi3ELi4ELi3EEENS4_18smem_ptr_flag_bitsILi16EEENSV_INS5_IJNSA_ILi8EEENSA_ILi64EEEEEENS5_IJS19_SC_EEEEEEEvNS4_8identityENS4_23SM90_TMA_LOAD_MULTICASTES1D_vS1E_EENS_8epilogue10collective6detail29Sm90TmaWarpSpecializedAdapterINS1I_15DefaultEpilogueISK_SL_SL_NS1H_6thread17LinearCombinationISK_Li1EffLNS1M_9ScaleType4KindE0ELNS_15FloatRoundStyleE2ESK_EENS1_15EpilogueDefaultEEEEEvvEEEEvNT_6ParamsE --------------------------
	.section	.nv.info._ZN7cutlass13device_kernelINS_4gemm6kernel13GemmUniversalIN4cute5tupleIJiiiiEEENS1_10collective13CollectiveMmaINS1_34MainloopSm90TmaGmmaWarpSpecializedILi2ENS5_IJNS4_1CILi2EEENSA_ILi1EEESC_EEENS1_35KernelTmaWarpSpecializedCooperativeEEENS5_IJNSA_ILi128EEENSA_ILi96EEENSA_ILi256EEEEEENS_6half_tENS5_IJlSC_lEEESK_SL_NS4_8TiledMMAINS4_8MMA_AtomIJNS4_4SM904GMMA25MMA_64x96x16_F32F16F16_SSILNSP_5MajorE0ELSR_0ELNSP_7ScaleInE1ELSS_1EEEEEENS4_6LayoutISD_NS5_IJSC_NSA_ILi0EEESW_EEEEENS5_IJNS4_10UnderscoreESZ_SZ_EEEEENS4_13SM90_TMA_LOADENS4_14ComposedLayoutINS4_7SwizzleILi3ELi4ELi3EEENS4_18smem_ptr_flag_bitsILi16EEENSV_INS5_IJNSA_ILi8EEENSA_ILi64EEEEEENS5_IJS19_SC_EEEEEEEvNS4_8identityENS4_23SM90_TMA_LOAD_MULTICASTES1D_vS1E_EENS_8epilogue10collective6detail29Sm90TmaWarpSpecializedAdapterINS1I_15DefaultEpilogueISK_SL_SL_NS1H_6thread17LinearCombinationISK_Li1EffLNS1M_9ScaleType4KindE0ELNS_15FloatRoundStyleE2ESK_EENS1_15EpilogueDefaultEEEEEvvEEEEvNT_6ParamsE,"",@"SHT_CUDA_INFO"
	.sectionflags	@""
	.align	4


	//----- nvinfo : EIATTR_CUDA_API_VERSION
	.align		4
        /*0000*/ 	.byte	0x04, 0x37
        /*0002*/ 	.short	(.L_21 - .L_20)
.L_20:
        /*0004*/ 	.word	0x00000082


	//----- nvinfo : EIATTR_KPARAM_INFO
	.align		4
.L_21:
        /*0008*/ 	.byte	0x04, 0x17
        /*000a*/ 	.short	(.L_23 - .L_22)
.L_22:
        /*000c*/ 	.word	0x00000000
        /*0010*/ 	.short	0x0000
        /*0012*/ 	.short	0x0070
        /*0014*/ 	.byte	0x00, 0xf0, 0x01, 0x10


	//----- nvinfo : EIATTR_SPARSE_MMA_MASK
	.align		4
.L_23:
        /*0018*/ 	.byte	0x03, 0x50
        /*001a*/ 	.short	0x0000


	//----- nvinfo : EIATTR_MAXREG_COUNT
	.align		4
        /*001c*/ 	.byte	0x03, 0x1b
        /*001e*/ 	.short	0x00a8


	//----- nvinfo : EIATTR_NUM_BARRIERS
	.align		4
        /*0020*/ 	.byte	0x02, 0x4c
        /*0022*/ 	.byte	0x01
	.zero		1


	//----- nvinfo : EIATTR_EXTERNS
	.align		4
        /*0024*/ 	.byte	0x04, 0x0f
        /*0026*/ 	.short	(.L_25 - .L_24)


	//   ....[0]....
	.align		4
.L_24:
        /*0028*/ 	.word	index@(__assertfail)


	//----- nvinfo : EIATTR_MERCURY_ISA_VERSION
	.align		4
.L_25:
        /*002c*/ 	.byte	0x03, 0x5f
        /*002e*/ 	.short	0x0101


	//----- nvinfo : EIATTR_INT_WARP_WIDE_INSTR_OFFSETS
	.align		4
        /*0030*/ 	.byte	0x04, 0x31
        /*0032*/ 	.short	(.L_27 - .L_26)


	//   ....[0]....
.L_26:
        /*0034*/ 	.word	0x00000440


	//   ....[1]....
        /*0038*/ 	.word	0x00000470


	//   ....[2]....
        /*003c*/ 	.word	0x00000610


	//   ....[3]....
        /*0040*/ 	.word	0x00002930


	//----- nvinfo : EIATTR_COOP_GROUP_MASK_REGIDS
	.align		4
.L_27:
        /*0044*/ 	.byte	0x04, 0x29
        /*0046*/ 	.short	(.L_29 - .L_28)


	//   ....[0]....
.L_28:
        /*0048*/ 	.word	0xffffffff


	//   ....[1]....
        /*004c*/ 	.word	0xffffffff


	//   ....[2]....
        /*0050*/ 	.word	0xffffffff


	//   ....[3]....
        /*0054*/ 	.word	0xffffffff


	//   ....[4]....
        /*0058*/ 	.word	0xffffffff


	//   ....[5]....
        /*005c*/ 	.word	0xffffffff


	//----- nvinfo : EIATTR_COOP_GROUP_INSTR_OFFSETS
	.align		4
.L_29:
        /*0060*/ 	.byte	0x04, 0x28
        /*0062*/ 	.short	(.L_31 - .L_30)


	//   ....[0]....
.L_30:
        /*0064*/ 	.word	0x00000060


	//   ....[1]....
        /*0068*/ 	.word	0x00000070


	//   ....[2]....
        /*006c*/ 	.word	0x00000130


	//   ....[3]....
        /*0070*/ 	.word	0x00000290


	//   ....[4]....
        /*0074*/ 	.word	0x000007c0


	//   ....[5]....
        /*0078*/ 	.word	0x00001440


	//----- nvinfo : EIATTR_REG_RECONFIG
	.align		4
.L_31:
        /*007c*/ 	.byte	0x01, 0x54
	.zero		2


	//----- nvinfo : EIATTR_SYSCALL_OFFSETS
	.align		4
        /*0080*/ 	.byte	0x04, 0x46
        /*0082*/ 	.short	(.L_33 - .L_32)


	//   ....[0]....
.L_32:
        /*0084*/ 	.word	0x00001630


	//----- nvinfo : EIATTR_MBARRIER_INSTR_OFFSETS
	.align		4
.L_33:
        /*0088*/ 	.byte	0x04, 0x39
        /*008a*/ 	.short	(.L_35 - .L_34)


	//   ....[0]....
.L_34:
        /*008c*/ 	.word	0x00000230
        /*0090*/ 	.word	0x000000ff
        /*0094*/ 	.word	0x00000000
        /*0098*/ 	.short	0x0100
        /*009a*/ 	.byte	0x08
	.zero		1


	//   ....[1]....
        /*009c*/ 	.word	0x00000240
        /*00a0*/ 	.word	0x000000ff
        /*00a4*/ 	.word	0x00000010
        /*00a8*/ 	.short	0x0100
        /*00aa*/ 	.byte	0x08
	.zero		1


	//   ....[2]....
        /*00ac*/ 	.word	0x00000250
        /*00b0*/ 	.word	0x000000ff
        /*00b4*/ 	.word	0x00000008
        /*00b8*/ 	.short	0x0100
        /*00ba*/ 	.byte	0x08
	.zero		1


	//   ....[3]....
        /*00bc*/ 	.word	0x00000260
        /*00c0*/ 	.word	0x000000ff
        /*00c4*/ 	.word	0x00000018
        /*00c8*/ 	.short	0x0100
        /*00ca*/ 	.byte	0x08
	.zero		1


	//   ....[4]....
        /*00cc*/ 	.word	0x000006a0
        /*00d0*/ 	.word	0x000000ff
        /*00d4*/ 	.word	0x00000030
        /*00d8*/ 	.short	0x0100
        /*00da*/ 	.byte	0x06
	.zero		1


	//   ....[5]....
        /*00dc*/ 	.word	0x00000740
        /*00e0*/ 	.word	0x000000ff
        /*00e4*/ 	.word	0x00000038
        /*00e8*/ 	.short	0x0100
        /*00ea*/ 	.byte	0x06
	.zero		1


	//   ....[6]....
        /*00ec*/ 	.word	0x000016f0
        /*00f0*/ 	.word	0x00000003
        /*00f4*/ 	.word	0x00000000
        /*00f8*/ 	.short	0x010a
        /*00fa*/ 	.byte	0x3f
	.zero		1


	//   ....[7]....
        /*00fc*/ 	.word	0x00001750
        /*0100*/ 	.word	0x00000003
        /*0104*/ 	.word	0x00000000
        /*0108*/ 	.short	0x010a
        /*010a*/ 	.byte	0x3f
	.zero		1


	//   ....[8]....
        /*010c*/ 	.word	0x00002000
        /*0110*/ 	.word	0x00000005
        /*0114*/ 	.word	0x00000000
        /*0118*/ 	.short	0x010a
        /*011a*/ 	.byte	0x3f
	.zero		1


	//   ....[9]....
        /*011c*/ 	.word	0x00002040
        /*0120*/ 	.word	0x00000005
        /*0124*/ 	.word	0x00000000
        /*0128*/ 	.short	0x010a
        /*012a*/ 	.byte	0x3f
	.zero		1


	//   ....[10]....
        /*012c*/ 	.word	0x000027e0
        /*0130*/ 	.word	0x00000004
        /*0134*/ 	.word	0x00000000
        /*0138*/ 	.short	0x0101
        /*013a*/ 	.byte	0x3f
	.zero		1


	//   ....[11]....
        /*013c*/ 	.word	0x000029a0
        /*0140*/ 	.word	0x00000000
        /*0144*/ 	.word	0x00000000
        /*0148*/ 	.short	0x0101
        /*014a*/ 	.byte	0x3f
	.zero		1


	//   ....[12]....
        /*014c*/ 	.word	0x00006ba0
        /*0150*/ 	.word	0x00000015
        /*0154*/ 	.word	0x00000010
        /*0158*/ 	.short	0x010a
        /*015a*/ 	.byte	0x3f
	.zero		1


	//   ....[13]....
        /*015c*/ 	.word	0x00007190
        /*0160*/ 	.word	0x00000005
        /*0164*/ 	.word	0x00000038
        /*0168*/ 	.short	0x0101
        /*016a*/ 	.byte	0x3f
	.zero		1


	//   ....[14]....
        /*016c*/ 	.word	0x000078a0
        /*0170*/ 	.word	0x00000007
        /*0174*/ 	.word	0x00000000
        /*0178*/ 	.short	0x010a
        /*017a*/ 	.byte	0x3f
	.zero		1


	//   ....[15]....
        /*017c*/ 	.word	0x00007920
        /*0180*/ 	.word	0x00000005
        /*0184*/ 	.word	0x00000000
        /*0188*/ 	.short	0x010a
        /*018a*/ 	.byte	0x3f
	.zero		1


	//   ....[16]....
        /*018c*/ 	.word	0x00007980
        /*0190*/ 	.word	0x00000003
        /*0194*/ 	.word	0x00000000
        /*0198*/ 	.short	0x010a
        /*019a*/ 	.byte	0x3f
	.zero		1


	//   ....[17]....
        /*019c*/ 	.word	0x000079d0
        /*01a0*/ 	.word	0x00000005
        /*01a4*/ 	.word	0x00000000
        /*01a8*/ 	.short	0x010a
        /*01aa*/ 	.byte	0x3f
	.zero		1


	//   ....[18]....
        /*01ac*/ 	.word	0x00007aa0
        /*01b0*/ 	.word	0x00000015
        /*01b4*/ 	.word	0x00000010
        /*01b8*/ 	.short	0x010a
        /*01ba*/ 	.byte	0x3f
	.zero		1


	//   ....[19]....
        /*01bc*/ 	.word	0x00007b70
        /*01c0*/ 	.word	0x00000007
        /*01c4*/ 	.word	0x00000000
        /*01c8*/ 	.short	0x010a
        /*01ca*/ 	.byte	0x3f
	.zero		1


	//----- nvinfo : EIATTR_NUM_MBARRIERS
	.align		4
.L_35:
        /*01cc*/ 	.byte	0x03, 0x38
        /*01ce*/ 	.short	0x0006


	//----- nvinfo : EIATTR_EXIT_INSTR_OFFSETS
	.align		4
        /*01d0*/ 	.byte	0x04, 0x1c
        /*01d2*/ 	.short	(.L_37 - .L_36)


	//   ....[0]....
.L_36:
        /*01d4*/ 	.word	0x00000990


	//   ....[1]....
        /*01d8*/ 	.word	0x000011a0


	//   ....[2]....
        /*01dc*/ 	.word	0x00006340


	//   ....[3]....
        /*01e0*/ 	.word	0x000068a0


	//   ....[4]....
        /*01e4*/ 	.word	0x00007970


	//----- nvinfo : EIATTR_MAX_THREADS
	.align		4
.L_37:
        /*01e8*/ 	.byte	0x04, 0x05
        /*01ea*/ 	.short	(.L_39 - .L_38)
.L_38:
        /*01ec*/ 	.word	0x00000180
        /*01f0*/ 	.word	0x00000001
        /*01f4*/ 	.word	0x00000001


	//----- nvinfo : EIATTR_CRS_STACK_SIZE
	.align		4
.L_39:
        /*01f8*/ 	.byte	0x04, 0x1e
        /*01fa*/ 	.short	(.L_41 - .L_40)
.L_40:
        /*01fc*/ 	.word	0x00000000


	//----- nvinfo : EIATTR_CBANK_PARAM_SIZE
	.align		4
.L_41:
        /*0200*/ 	.byte	0x03, 0x19
        /*0202*/ 	.short	0x0470


	//----- nvinfo : EIATTR_PARAM_CBANK
	.align		4
        /*0204*/ 	.byte	0x04, 0x0a
        /*0206*/ 	.short	(.L_43 - .L_42)
	.align		4
.L_42:
        /*0208*/ 	.word	index@(.nv.constant0._ZN7cutlass13device_kernelINS_4gemm6kernel13GemmUniversalIN4cute5tupleIJiiiiEEENS1_10collective13CollectiveMmaINS1_34MainloopSm90TmaGmmaWarpSpecializedILi2ENS5_IJNS4_1CILi2EEENSA_ILi1EEESC_EEENS1_35KernelTmaWarpSpecializedCooperativeEEENS5_IJNSA_ILi128EEENSA_ILi96EEENSA_ILi256EEEEEENS_6half_tENS5_IJlSC_lEEESK_SL_NS4_8TiledMMAINS4_8MMA_AtomIJNS4_4SM904GMMA25MMA_64x96x16_F32F16F16_SSILNSP_5MajorE0ELSR_0ELNSP_7ScaleInE1ELSS_1EEEEEENS4_6LayoutISD_NS5_IJSC_NSA_ILi0EEESW_EEEEENS5_IJNS4_10UnderscoreESZ_SZ_EEEEENS4_13SM90_TMA_LOADENS4_14ComposedLayoutINS4_7SwizzleILi3ELi4ELi3EEENS4_18smem_ptr_flag_bitsILi16EEENSV_INS5_IJNSA_ILi8EEENSA_ILi64EEEEEENS5_IJS19_SC_EEEEEEEvNS4_8identityENS4_23SM90_TMA_LOAD_MULTICASTES1D_vS1E_EENS_8epilogue10collective6detail29Sm90TmaWarpSpecializedAdapterINS1I_15DefaultEpilogueISK_SL_SL_NS1H_6thread17LinearCombinationISK_Li1EffLNS1M_9ScaleType4KindE0ELNS_15FloatRoundStyleE2ESK_EENS1_15EpilogueDefaultEEEEEvvEEEEvNT_6ParamsE)
        /*020c*/ 	.short	0x0210
        /*020e*/ 	.short	0x0470


	//----- nvinfo : EIATTR_SW_WAR
	.align		4
.L_43:
        /*0210*/ 	.byte	0x04, 0x36
        /*0212*/ 	.short	(.L_45 - .L_44)
.L_44:
        /*0214*/ 	.word	0x00000008
.L_45:


//--------------------- .nv.callgraph             --------------------------
	.section	.nv.callgraph,"",@"SHT_CUDA_CALLGRAPH"
	.align	4
	.sectionentsize	8
	.align		4
        /*0000*/ 	.word	0x00000000
	.align		4
        /*0004*/ 	.word	0xffffffff
	.align		4
        /*0008*/ 	.word	index@(_ZN7cutlass13device_kernelINS_4gemm6kernel13GemmUniversalIN4cute5tupleIJiiiiEEENS1_10collective13CollectiveMmaINS1_34MainloopSm90TmaGmmaWarpSpecializedILi2ENS5_IJNS4_1CILi2EEENSA_ILi1EEESC_EEENS1_35KernelTmaWarpSpecializedCooperativeEEENS5_IJNSA_ILi128EEENSA_ILi96EEENSA_ILi256EEEEEENS_6half_tENS5_IJlSC_lEEESK_SL_NS4_8TiledMMAINS4_8MMA_AtomIJNS4_4SM904GMMA25MMA_64x96x16_F32F16F16_SSILNSP_5MajorE0ELSR_0ELNSP_7ScaleInE1ELSS_1EEEEEENS4_6LayoutISD_NS5_IJSC_NSA_ILi0EEESW_EEEEENS5_IJNS4_10UnderscoreESZ_SZ_EEEEENS4_13SM90_TMA_LOADENS4_14ComposedLayoutINS4_7SwizzleILi3ELi4ELi3EEENS4_18smem_ptr_flag_bitsILi16EEENSV_INS5_IJNSA_ILi8EEENSA_ILi64EEEEEENS5_IJS19_SC_EEEEEEEvNS4_8identityENS4_23SM90_TMA_LOAD_MULTICASTES1D_vS1E_EENS_8epilogue10collective6detail29Sm90TmaWarpSpecializedAdapterINS1I_15DefaultEpilogueISK_SL_SL_NS1H_6thread17LinearCombinationISK_Li1EffLNS1M_9ScaleType4KindE0ELNS_15FloatRoundStyleE2ESK_EENS1_15EpilogueDefaultEEEEEvvEEEEvNT_6ParamsE)
	.align		4
        /*000c*/ 	.word	index@(__assertfail)
	.align		4
        /*0010*/ 	.word	0x00000000
	.align		4
        /*0014*/ 	.word	0xfffffffe
	.align		4
        /*0018*/ 	.word	0x00000000
	.align		4
        /*001c*/ 	.word	0xfffffffd
	.align		4
        /*0020*/ 	.word	0x00000000
	.align		4
        /*0024*/ 	.word	0xfffffffc


//--------------------- .nv.constant4             --------------------------
	.section	.nv.constant4,"a",@progbits
	.align	8
	.align		8
.nv.constant4:
        /*0000*/ 	.dword	__assertfail
	.align		8
        /*0008*/ 	.dword	__unnamed_1
	.align		8
        /*0010*/ 	.dword	_ZN40_INTERNAL_ff684ba9_4_k_cu_f483aa9a_133344cuda3std3__45__cpo5beginE
	.align		8
        /*0018*/ 	.dword	_ZN40_INTERNAL_ff684ba9_4_k_cu_f483aa9a_133344cuda3std3__45__cpo3endE
	.align		8
        /*0020*/ 	.dword	_ZN40_INTERNAL_ff684ba9_4_k_cu_f483aa9a_133344cuda3std3__45__cpo6cbeginE
	.align		8
        /*0028*/ 	.dword	_ZN40_INTERNAL_ff684ba9_4_k_cu_f483aa9a_133344cuda3std3__45__cpo4cendE
	.align		8
        /*0030*/ 	.dword	_ZN40_INTERNAL_ff684ba9_4_k_cu_f483aa9a_133344cuda3std3__442_GLOBAL__N__ff684ba9_4_k_cu_f483aa9a_133346ignoreE
	.align		8
        /*0038*/ 	.dword	_ZN40_INTERNAL_ff684ba9_4_k_cu_f483aa9a_133344cuda3std3__419piecewise_constructE
	.align		8
        /*0040*/ 	.dword	_ZN40_INTERNAL_ff684ba9_4_k_cu_f483aa9a_133344cuda3std3__48in_placeE
	.align		8
        /*0048*/ 	.dword	_ZN40_INTERNAL_ff684ba9_4_k_cu_f483aa9a_133344cuda3std6ranges3__45__cpo4swapE
	.align		8
        /*0050*/ 	.dword	_ZN40_INTERNAL_ff684ba9_4_k_cu_f483aa9a_133344cuda3std6ranges3__45__cpo9iter_moveE
	.align		8
        /*0058*/ 	.dword	_ZN40_INTERNAL_ff684ba9_4_k_cu_f483aa9a_133344cute7productE
	.align		8
        /*0060*/ 	.dword	_ZN40_INTERNAL_ff684ba9_4_k_cu_f483aa9a_133344cute1_E
	.align		8
        /*0068*/ 	.dword	$str$22
	.align		8
        /*0070*/ 	.dword	$str$23


//--------------------- .text._ZN7cutlass13device_kernelINS_4gemm6kernel13GemmUniversalIN4cute5tupleIJiiiiEEENS1_10collective13CollectiveMmaINS1_34MainloopSm90TmaGmmaWarpSpecializedILi2ENS5_IJNS4_1CILi2EEENSA_ILi1EEESC_EEENS1_35KernelTmaWarpSpecializedCooperativeEEENS5_IJNSA_ILi128EEENSA_ILi96EEENSA_ILi256EEEEEENS_6half_tENS5_IJlSC_lEEESK_SL_NS4_8TiledMMAINS4_8MMA_AtomIJNS4_4SM904GMMA25MMA_64x96x16_F32F16F16_SSILNSP_5MajorE0ELSR_0ELNSP_7ScaleInE1ELSS_1EEEEEENS4_6LayoutISD_NS5_IJSC_NSA_ILi0EEESW_EEEEENS5_IJNS4_10UnderscoreESZ_SZ_EEEEENS4_13SM90_TMA_LOADENS4_14ComposedLayoutINS4_7SwizzleILi3ELi4ELi3EEENS4_18smem_ptr_flag_bitsILi16EEENSV_INS5_IJNSA_ILi8EEENSA_ILi64EEEEEENS5_IJS19_SC_EEEEEEEvNS4_8identityENS4_23SM90_TMA_LOAD_MULTICASTES1D_vS1E_EENS_8epilogue10collective6detail29Sm90TmaWarpSpecializedAdapterINS1I_15DefaultEpilogueISK_SL_SL_NS1H_6thread17LinearCombinationISK_Li1EffLNS1M_9ScaleType4KindE0ELNS_15FloatRoundStyleE2ESK_EENS1_15EpilogueDefaultEEEEEvvEEEEvNT_6ParamsE --------------------------
	.section	.text._ZN7cutlass13device_kernelINS_4gemm6kernel13GemmUniversalIN4cute5tupleIJiiiiEEENS1_10collective13CollectiveMmaINS1_34MainloopSm90TmaGmmaWarpSpecializedILi2ENS5_IJNS4_1CILi2EEENSA_ILi1EEESC_EEENS1_35KernelTmaWarpSpecializedCooperativeEEENS5_IJNSA_ILi128EEENSA_ILi96EEENSA_ILi256EEEEEENS_6half_tENS5_IJlSC_lEEESK_SL_NS4_8TiledMMAINS4_8MMA_AtomIJNS4_4SM904GMMA25MMA_64x96x16_F32F16F16_SSILNSP_5MajorE0ELSR_0ELNSP_7ScaleInE1ELSS_1EEEEEENS4_6LayoutISD_NS5_IJSC_NSA_ILi0EEESW_EEEEENS5_IJNS4_10UnderscoreESZ_SZ_EEEEENS4_13SM90_TMA_LOADENS4_14ComposedLayoutINS4_7SwizzleILi3ELi4ELi3EEENS4_18smem_ptr_flag_bitsILi16EEENSV_INS5_IJNSA_ILi8EEENSA_ILi64EEEEEENS5_IJS19_SC_EEEEEEEvNS4_8identityENS4_23SM90_TMA_LOAD_MULTICASTES1D_vS1E_EENS_8epilogue10collective6detail29Sm90TmaWarpSpecializedAdapterINS1I_15DefaultEpilogueISK_SL_SL_NS1H_6thread17LinearCombinationISK_Li1EffLNS1M_9ScaleType4KindE0ELNS_15FloatRoundStyleE2ESK_EENS1_15EpilogueDefaultEEEEEvvEEEEvNT_6ParamsE,"ax",@progbits
	.align	128
.text._ZN7cutlass13device_kernelINS_4gemm6kernel13GemmUniversalIN4cute5tupleIJiiiiEEENS1_10collective13CollectiveMmaINS1_34MainloopSm90TmaGmmaWarpSpecializedILi2ENS5_IJNS4_1CILi2EEENSA_ILi1EEESC_EEENS1_35KernelTmaWarpSpecializedCooperativeEEENS5_IJNSA_ILi128EEENSA_ILi96EEENSA_ILi256EEEEEENS_6half_tENS5_IJlSC_lEEESK_SL_NS4_8TiledMMAINS4_8MMA_AtomIJNS4_4SM904GMMA25MMA_64x96x16_F32F16F16_SSILNSP_5MajorE0ELSR_0ELNSP_7ScaleInE1ELSS_1EEEEEENS4_6LayoutISD_NS5_IJSC_NSA_ILi0EEESW_EEEEENS5_IJNS4_10UnderscoreESZ_SZ_EEEEENS4_13SM90_TMA_LOADENS4_14ComposedLayoutINS4_7SwizzleILi3ELi4ELi3EEENS4_18smem_ptr_flag_bitsILi16EEENSV_INS5_IJNSA_ILi8EEENSA_ILi64EEEEEENS5_IJS19_SC_EEEEEEEvNS4_8identityENS4_23SM90_TMA_LOAD_MULTICASTES1D_vS1E_EENS_8epilogue10collective6detail29Sm90TmaWarpSpecializedAdapterINS1I_15DefaultEpilogueISK_SL_SL_NS1H_6thread17LinearCombinationISK_Li1EffLNS1M_9ScaleType4KindE0ELNS_15FloatRoundStyleE2ESK_EENS1_15EpilogueDefaultEEEEEvvEEEEvNT_6ParamsE:
        .type           _ZN7cutlass13device_kernelINS_4gemm6kernel13GemmUniversalIN4cute5tupleIJiiiiEEENS1_10collective13CollectiveMmaINS1_34MainloopSm90TmaGmmaWarpSpecializedILi2ENS5_IJNS4_1CILi2EEENSA_ILi1EEESC_EEENS1_35KernelTmaWarpSpecializedCooperativeEEENS5_IJNSA_ILi128EEENSA_ILi96EEENSA_ILi256EEEEEENS_6half_tENS5_IJlSC_lEEESK_SL_NS4_8TiledMMAINS4_8MMA_AtomIJNS4_4SM904GMMA25MMA_64x96x16_F32F16F16_SSILNSP_5MajorE0ELSR_0ELNSP_7ScaleInE1ELSS_1EEEEEENS4_6LayoutISD_NS5_IJSC_NSA_ILi0EEESW_EEEEENS5_IJNS4_10UnderscoreESZ_SZ_EEEEENS4_13SM90_TMA_LOADENS4_14ComposedLayoutINS4_7SwizzleILi3ELi4ELi3EEENS4_18smem_ptr_flag_bitsILi16EEENSV_INS5_IJNSA_ILi8EEENSA_ILi64EEEEEENS5_IJS19_SC_EEEEEEEvNS4_8identityENS4_23SM90_TMA_LOAD_MULTICASTES1D_vS1E_EENS_8epilogue10collective6detail29Sm90TmaWarpSpecializedAdapterINS1I_15DefaultEpilogueISK_SL_SL_NS1H_6thread17LinearCombinationISK_Li1EffLNS1M_9ScaleType4KindE0ELNS_15FloatRoundStyleE2ESK_EENS1_15EpilogueDefaultEEEEEvvEEEEvNT_6ParamsE,@function
        .size           _ZN7cutlass13device_kernelINS_4gemm6kernel13GemmUniversalIN4cute5tupleIJiiiiEEENS1_10collective13CollectiveMmaINS1_34MainloopSm90TmaGmmaWarpSpecializedILi2ENS5_IJNS4_1CILi2EEENSA_ILi1EEESC_EEENS1_35KernelTmaWarpSpecializedCooperativeEEENS5_IJNSA_ILi128EEENSA_ILi96EEENSA_ILi256EEEEEENS_6half_tENS5_IJlSC_lEEESK_SL_NS4_8TiledMMAINS4_8MMA_AtomIJNS4_4SM904GMMA25MMA_64x96x16_F32F16F16_SSILNSP_5MajorE0ELSR_0ELNSP_7ScaleInE1ELSS_1EEEEEENS4_6LayoutISD_NS5_IJSC_NSA_ILi0EEESW_EEEEENS5_IJNS4_10UnderscoreESZ_SZ_EEEEENS4_13SM90_TMA_LOADENS4_14ComposedLayoutINS4_7SwizzleILi3ELi4ELi3EEENS4_18smem_ptr_flag_bitsILi16EEENSV_INS5_IJNSA_ILi8EEENSA_ILi64EEEEEENS5_IJS19_SC_EEEEEEEvNS4_8identityENS4_23SM90_TMA_LOAD_MULTICASTES1D_vS1E_EENS_8epilogue10collective6detail29Sm90TmaWarpSpecializedAdapterINS1I_15DefaultEpilogueISK_SL_SL_NS1H_6thread17LinearCombinationISK_Li1EffLNS1M_9ScaleType4KindE0ELNS_15FloatRoundStyleE2ESK_EENS1_15EpilogueDefaultEEEEEvvEEEEvNT_6ParamsE,(.L_x_161 - _ZN7cutlass13device_kernelINS_4gemm6kernel13GemmUniversalIN4cute5tupleIJiiiiEEENS1_10collective13CollectiveMmaINS1_34MainloopSm90TmaGmmaWarpSpecializedILi2ENS5_IJNS4_1CILi2EEENSA_ILi1EEESC_EEENS1_35KernelTmaWarpSpecializedCooperativeEEENS5_IJNSA_ILi128EEENSA_ILi96EEENSA_ILi256EEEEEENS_6half_tENS5_IJlSC_lEEESK_SL_NS4_8TiledMMAINS4_8MMA_AtomIJNS4_4SM904GMMA25MMA_64x96x16_F32F16F16_SSILNSP_5MajorE0ELSR_0ELNSP_7ScaleInE1ELSS_1EEEEEENS4_6LayoutISD_NS5_IJSC_NSA_ILi0EEESW_EEEEENS5_IJNS4_10UnderscoreESZ_SZ_EEEEENS4_13SM90_TMA_LOADENS4_14ComposedLayoutINS4_7SwizzleILi3ELi4ELi3EEENS4_18smem_ptr_flag_bitsILi16EEENSV_INS5_IJNSA_ILi8EEENSA_ILi64EEEEEENS5_IJS19_SC_EEEEEEEvNS4_8identityENS4_23SM90_TMA_LOAD_MULTICASTES1D_vS1E_EENS_8epilogue10collective6detail29Sm90TmaWarpSpecializedAdapterINS1I_15DefaultEpilogueISK_SL_SL_NS1H_6thread17LinearCombinationISK_Li1EffLNS1M_9ScaleType4KindE0ELNS_15FloatRoundStyleE2ESK_EENS1_15EpilogueDefaultEEEEEvvEEEEvNT_6ParamsE)
        .other          _ZN7cutlass13device_kernelINS_4gemm6kernel13GemmUniversalIN4cute5tupleIJiiiiEEENS1_10collective13CollectiveMmaINS1_34MainloopSm90TmaGmmaWarpSpecializedILi2ENS5_IJNS4_1CILi2EEENSA_ILi1EEESC_EEENS1_35KernelTmaWarpSpecializedCooperativeEEENS5_IJNSA_ILi128EEENSA_ILi96EEENSA_ILi256EEEEEENS_6half_tENS5_IJlSC_lEEESK_SL_NS4_8TiledMMAINS4_8MMA_AtomIJNS4_4SM904GMMA25MMA_64x96x16_F32F16F16_SSILNSP_5MajorE0ELSR_0ELNSP_7ScaleInE1ELSS_1EEEEEENS4_6LayoutISD_NS5_IJSC_NSA_ILi0EEESW_EEEEENS5_IJNS4_10UnderscoreESZ_SZ_EEEEENS4_13SM90_TMA_LOADENS4_14ComposedLayoutINS4_7SwizzleILi3ELi4ELi3EEENS4_18smem_ptr_flag_bitsILi16EEENSV_INS5_IJNSA_ILi8EEENSA_ILi64EEEEEENS5_IJS19_SC_EEEEEEEvNS4_8identityENS4_23SM90_TMA_LOAD_MULTICASTES1D_vS1E_EENS_8epilogue10collective6detail29Sm90TmaWarpSpecializedAdapterINS1I_15DefaultEpilogueISK_SL_SL_NS1H_6thread17LinearCombinationISK_Li1EffLNS1M_9ScaleType4KindE0ELNS_15FloatRoundStyleE2ESK_EENS1_15EpilogueDefaultEEEEEvvEEEEvNT_6ParamsE,@"STO_CUDA_ENTRY STV_DEFAULT"
_ZN7cutlass13device_kernelINS_4gemm6kernel13GemmUniversalIN4cute5tupleIJiiiiEEENS1_10collective13CollectiveMmaINS1_34MainloopSm90TmaGmmaWarpSpecializedILi2ENS5_IJNS4_1CILi2EEENSA_ILi1EEESC_EEENS1_35KernelTmaWarpSpecializedCooperativeEEENS5_IJNSA_ILi128EEENSA_ILi96EEENSA_ILi256EEEEEENS_6half_tENS5_IJlSC_lEEESK_SL_NS4_8TiledMMAINS4_8MMA_AtomIJNS4_4SM904GMMA25MMA_64x96x16_F32F16F16_SSILNSP_5MajorE0ELSR_0ELNSP_7ScaleInE1ELSS_1EEEEEENS4_6LayoutISD_NS5_IJSC_NSA_ILi0EEESW_EEEEENS5_IJNS4_10UnderscoreESZ_SZ_EEEEENS4_13SM90_TMA_LOADENS4_14ComposedLayoutINS4_7SwizzleILi3ELi4ELi3EEENS4_18smem_ptr_flag_bitsILi16EEENSV_INS5_IJNSA_ILi8EEENSA_ILi64EEEEEENS5_IJS19_SC_EEEEEEEvNS4_8identityENS4_23SM90_TMA_LOAD_MULTICASTES1D_vS1E_EENS_8epilogue10collective6detail29Sm90TmaWarpSpecializedAdapterINS1I_15DefaultEpilogueISK_SL_SL_NS1H_6thread17LinearCombinationISK_Li1EffLNS1M_9ScaleType4KindE0ELNS_15FloatRoundStyleE2ESK_EENS1_15EpilogueDefaultEEEEEvvEEEEvNT_6ParamsE:
[----:B------:R-:W0:Y:S01]  /*0000*/  LDC R1, c[0x0][0x28] ;  /* 0x00000a00ff017b82 */ /* 0x000e220000000800 */
[----:B------:R-:W1:Y:S01]  /*0010*/  S2R R79, SR_TID.X ;  /* 0x00000000004f7919 */ /* 0x000e620000002100 */
[----:B------:R-:W-:Y:S01]  /*0020*/  ELECT P0, URZ, PT ;  /* 0x00000000003f782f */ /* 0x000fe20003800000 */
[----:B------:R-:W-:Y:S01]  /*0030*/  BSSY B0, `(.L_x_0) ;  /* 0x000000f000007945 */ /* 0x000fe20003800000 */
[--C-:B-1----:R-:W-:Y:S02]  /*0040*/  SHF.R.U32.HI R0, RZ, 0x5, R79.reuse ;  /* 0x00000005ff007819 */ /* 0x102fe4000001164f */
[----:B------:R-:W-:-:S03]  /*0050*/  SHF.R.U32.HI R7, RZ, 0x7, R79 ;  /* 0x00000007ff077819 */ /* 0x000fc6000001164f */
[----:B------:R-:W1:Y:S04]  /*0060*/  SHFL.IDX PT, R3, R0, RZ, 0x1f ;  /* 0x00001fff00037589 */ /* 0x000e6800000e0000 */
[----:B------:R2:W3:Y:S01]  /*0070*/  SHFL.IDX PT, R2, R7, RZ, 0x1f ;  /* 0x00001fff07027589 */ /* 0x0004e200000e0000 */
[----:B-1----:R-:W-:-:S13]  /*0080*/  ISETP.NE.OR P0, PT, R3, RZ, !P0 ;  /* 0x000000ff0300720c */ /* 0x002fda0004705670 */
[----:B0-23--:R-:W-:Y:S05]  /*0090*/  @P0 BRA `(.L_x_1) ;  /* 0x0000000000200947 */ /* 0x00dfea0003800000 */
[----:B------:R-:W-:Y:S02]  /*00a0*/  ULDC.64 UR4, c[0x0][0x198] ;  /* 0x0000660000047ab9 */ /* 0x000fe40000000a00 */
[----:B------:R-:W-:Y:S02]  /*00b0*/  UIADD3 UR6, UP0, UR4, 0xf0, URZ ;  /* 0x000000f004067890 */ /* 0x000fe4000ff1e03f */
[----:B------:R-:W-:Y:S02]  /*00c0*/  UIADD3 UR4, UP1, UR4, 0x1f0, URZ ;  /* 0x000001f004047890 */ /* 0x000fe4000ff3e03f */
[----:B------:R-:W-:Y:S02]  /*00d0*/  UIADD3.X UR7, URZ, UR5, URZ, UP0, !UPT ;  /* 0x000000053f077290 */ /* 0x000fe400087fe43f */
[----:B------:R-:W-:-:S07]  /*00e0*/  UIADD3.X UR5, URZ, UR5, URZ, UP1, !UPT ;  /* 0x000000053f057290 */ /* 0x000fce0008ffe43f */
[----:B------:R0:W-:Y:S02]  /*00f0*/  UTMACCTL.PF [UR6] ;  /* 0x00000000060079b9 */ /* 0x0001e40008040000 */
[----:B------:R0:W-:Y:S02]  /*0100*/  UTMACCTL.PF [UR4] ;  /* 0x00000000040079b9 */ /* 0x0001e40008040000 */
[----:B0-----:R-:W-:Y:S01]  /*0110*/  NOP ;  /* 0x0000000000007918 */ /* 0x001fe20000000000 */
.L_x_1:
[----:B------:R-:W-:Y:S05]  /*0120*/  BSYNC B0 ;  /* 0x0000000000007941 */ /* 0x000fea0003800000 */
.L_x_0:
[----:B------:R-:W0:Y:S02]  /*0130*/  SHFL.IDX PT, R5, R0, RZ, 0x1f ;  /* 0x00001fff00057589 */ /* 0x000e2400000e0000 */
[----:B0-----:R-:W-:-:S13]  /*0140*/  ISETP.NE.AND P0, PT, R5, RZ, PT ;  /* 0x000000ff0500720c */ /* 0x001fda0003f05270 */
[----:B------:R-:W-:Y:S05]  /*0150*/  @P0 BRA `(.L_x_2) ;  /* 0x0000000000480947 */ /* 0x000fea0003800000 */
[----:B------:R-:W0:Y:S01]  /*0160*/  S2UR UR8, SR_CgaCtaId ;  /* 0x00000000000879c3 */ /* 0x000e220000008800 */
[----:B------:R-:W-:Y:S01]  /*0170*/  UMOV UR4, 0x400 ;  /* 0x0000040000047882 */ /* 0x000fe20000000000 */
[----:B------:R-:W-:Y:S01]  /*0180*/  UMOV UR5, 0x1 ;  /* 0x0000000100057882 */ /* 0x000fe20000000000 */
[----:B------:R-:W-:Y:S01]  /*0190*/  UMOV UR6, 0x4 ;  /* 0x0000000400067882 */ /* 0x000fe20000000000 */
[----:B------:R-:W-:Y:S01]  /*01a0*/  ELECT P0, URZ, PT ;  /* 0x00000000003f782f */ /* 0x000fe20003800000 */
[----:B------:R-:W-:-:S04]  /*01b0*/  UIADD3 UR6, -UR6, 0x100000, URZ ;  /* 0x0010000006067890 */ /* 0x000fc8000fffe13f */
[----:B------:R-:W-:Y:S02]  /*01c0*/  USHF.L.U32 UR7, UR6, 0xb, URZ ;  /* 0x0000000b06077899 */ /* 0x000fe4000800063f */
[----:B------:R-:W-:Y:S02]  /*01d0*/  USHF.L.U32 UR6, UR6, 0x1, URZ ;  /* 0x0000000106067899 */ /* 0x000fe4000800063f */
[----:B0-----:R-:W-:Y:S02]  /*01e0*/  ULEA UR8, UR8, UR4, 0x18 ;  /* 0x0000000408087291 */ /* 0x001fe4000f8ec03f */
[----:B------:R-:W-:-:S04]  /*01f0*/  UIADD3 UR4, -UR5, 0x100000, URZ ;  /* 0x0010000005047890 */ /* 0x000fc8000fffe13f */
[----:B------:R-:W-:Y:S02]  /*0200*/  USHF.L.U32 UR5, UR4, 0xb, URZ ;  /* 0x0000000b04057899 */ /* 0x000fe4000800063f */
[----:B------:R-:W-:Y:S01]  /*0210*/  USHF.L.U32 UR4, UR4, 0x1, URZ ;  /* 0x0000000104047899 */ /* 0x000fe2000800063f */
[----:B------:R-:W0:Y:S11]  /*0220*/  FENCE.VIEW.ASYNC.S ;  /* 0x00000000000073c6 */ /* 0x000e360000000000 */
[----:B0-----:R0:W1:Y:S01]  /*0230*/  SYNCS.EXCH.64 URZ, [UR8], UR4 ;  /* 0x00000004083f75b2 */ /* 0x0010620008000100 */
[----:B------:R0:W2:Y:S01]  /*0240*/  SYNCS.EXCH.64 URZ, [UR8+0x10], UR6 ;  /* 0x00001006083f75b2 */ /* 0x0000a20008000100 */
[----:B------:R0:W3:Y:S01]  /*0250*/  SYNCS.EXCH.64 URZ, [UR8+0x8], UR4 ;  /* 0x00000804083f75b2 */ /* 0x0000e20008000100 */
[----:B------:R0:W4:Y:S01]  /*0260*/  SYNCS.EXCH.64 URZ, [UR8+0x18], UR6 ;  /* 0x00001806083f75b2 */ /* 0x0001220008000100 */
[----:B------:R-:W-:Y:S01]  /*0270*/  NOP ;  /* 0x0000000000007918 */ /* 0x000fe20000000000 */
.L_x_2:
[----:B------:R-:W-:Y:S01]  /*0280*/  SHF.R.S32.HI R4, RZ, 0x1f, R79 ;  /* 0x0000001fff047819 */ /* 0x000fe2000001144f */
[----:B------:R-:W5:Y:S01]  /*0290*/  SHFL.IDX PT, R0, R0, RZ, 0x1f ;  /* 0x00001fff00007589 */ /* 0x000f6200000e0000 */
[----:B0-----:R-:W0:Y:S01]  /*02a0*/  S2UR UR8, SR_CTAID.X ;  /* 0x00000000000879c3 */ /* 0x001e220000002500 */
[----:B------:R-:W-:Y:S02]  /*02b0*/  ELECT P0, URZ, PT ;  /* 0x00000000003f782f */ /* 0x000fe40003800000 */
[----:B------:R-:W-:Y:S01]  /*02c0*/  LEA.HI R4, R4, R79, RZ, 0x7 ;  /* 0x0000004f04047211 */ /* 0x000fe200078f38ff */
[----:B------:R-:W-:Y:S01]  /*02d0*/  ULDC UR4, c[0x0][0x150] ;  /* 0x0000540000047ab9 */ /* 0x000fe20000000800 */
[----:B------:R-:W-:Y:S01]  /*02e0*/  SHF.R.S32.HI R6, RZ, 0x1f, R5 ;  /* 0x0000001fff067819 */ /* 0x000fe20000011405 */
[----:B------:R-:W-:Y:S01]  /*02f0*/  NOP ;  /* 0x0000000000007918 */ /* 0x000fe20000000000 */
[----:B------:R-:W-:Y:S01]  /*0300*/  LOP3.LUT R4, R4, 0xffffff80, RZ, 0xc0, !PT ;  /* 0xffffff8004047812 */ /* 0x000fe200078ec0ff */
[----:B------:R-:W-:Y:S01]  /*0310*/  NOP ;  /* 0x0000000000007918 */ /* 0x000fe20000000000 */
[----:B------:R-:W-:Y:S01]  /*0320*/  LEA.HI R6, R6, R5, RZ, 0x2 ;  /* 0x0000000506067211 */ /* 0x000fe200078f10ff */
[----:B------:R-:W1:Y:S01]  /*0330*/  LDC R11, c[0x0][0x144] ;  /* 0x00005100ff0b7b82 */ /* 0x000e620000000800 */
[----:B------:R-:W-:Y:S01]  /*0340*/  IMAD.MOV.U32 R22, RZ, RZ, 0x1 ;  /* 0x00000001ff167424 */ /* 0x000fe200078e00ff */
[----:B------:R-:W-:Y:S01]  /*0350*/  ISETP.NE.AND P3, PT, R2, RZ, PT ;  /* 0x000000ff0200720c */ /* 0x000fe20003f65270 */
[----:B------:R-:W-:Y:S01]  /*0360*/  IMAD.IADD R8, R79, 0x1, -R4 ;  /* 0x000000014f087824 */ /* 0x000fe200078e0a04 */
[----:B------:R-:W-:Y:S01]  /*0370*/  LOP3.LUT R6, R6, 0x3ffffffc, RZ, 0xc0, !PT ;  /* 0x3ffffffc06067812 */ /* 0x000fe200078ec0ff */
[----:B------:R-:W2:Y:S03]  /*0380*/  S2R R4, SR_CTAID.Y ;  /* 0x0000000000047919 */ /* 0x000ea60000002600 */
[----:B------:R-:W-:Y:S01]  /*0390*/  SHF.R.S32.HI R9, RZ, 0x1f, R8 ;  /* 0x0000001fff097819 */ /* 0x000fe20000011408 */
[----:B------:R-:W-:Y:S01]  /*03a0*/  IMAD.IADD R6, R5, 0x1, -R6 ;  /* 0x0000000105067824 */ /* 0x000fe200078e0a06 */
[----:B------:R-:W3:Y:S02]  /*03b0*/  LDC R13, c[0x0][0x140] ;  /* 0x00005000ff0d7b82 */ /* 0x000ee40000000800 */
[----:B------:R-:W-:-:S02]  /*03c0*/  LEA.HI R9, R9, R8, RZ, 0x3 ;  /* 0x0000000809097211 */ /* 0x000fc400078f18ff */
[----:B-----5:R-:W-:Y:S02]  /*03d0*/  ISETP.NE.OR P0, PT, R0, RZ, !P0 ;  /* 0x000000ff0000720c */ /* 0x020fe40004705670 */
[--C-:B------:R-:W-:Y:S02]  /*03e0*/  SHF.R.S32.HI R0, RZ, 0x3, R9.reuse ;  /* 0x00000003ff007819 */ /* 0x100fe40000011409 */
[----:B0-----:R-:W-:Y:S02]  /*03f0*/  I2FP.F32.U32 R10, UR8 ;  /* 0x00000008000a7c45 */ /* 0x001fe40008201000 */
[----:B------:R-:W-:-:S03]  /*0400*/  SHF.R.S32.HI R9, RZ, 0x1f, R9 ;  /* 0x0000001fff097819 */ /* 0x000fc60000011409 */
[----:B------:R-:W-:Y:S01]  /*0410*/  FMUL R10, R10, UR4 ;  /* 0x000000040a0a7c20 */ /* 0x000fe20008400000 */
[----:B------:R-:W-:Y:S01]  /*0420*/  LEA.HI R9, R9, R0, RZ, 0x2 ;  /* 0x0000000009097211 */ /* 0x000fe200078f10ff */
[----:B------:R-:W-:Y:S02]  /*0430*/  ULDC UR4, c[0x0][0x154] ;  /* 0x0000550000047ab9 */ /* 0x000fe40000000800 */
[----:B------:R-:W-:Y:S01]  /*0440*/  VOTEU.ALL UP0, P0 ;  /* 0x00000000003f7886 */ /* 0x000fe20000000000 */
[----:B------:R-:W-:Y:S01]  /*0450*/  LOP3.LUT R9, R9, 0xfffffffc, RZ, 0xc0, !PT ;  /* 0xfffffffc09097812 */ /* 0x000fe200078ec0ff */
[----:B------:R-:W0:Y:S01]  /*0460*/  F2I.U32.TRUNC.NTZ R10, R10 ;  /* 0x0000000a000a7305 */ /* 0x000e22000020f000 */
[----:B------:R-:W-:Y:S02]  /*0470*/  VOTEU.ALL UP1, P0 ;  /* 0x00000000003f7886 */ /* 0x000fe40000020000 */
[----:B------:R-:W5:Y:S01]  /*0480*/  @!UP0 S2UR UR7, SR_CgaCtaId ;  /* 0x00000000000789c3 */ /* 0x000f620000008800 */
[----:B------:R-:W-:Y:S01]  /*0490*/  IMAD.IADD R9, R0, 0x1, -R9 ;  /* 0x0000000100097824 */ /* 0x000fe200078e0a09 */
[----:B------:R-:W-:Y:S01]  /*04a0*/  SHF.R.S32.HI R0, RZ, 0x1f, R3 ;  /* 0x0000001fff007819 */ /* 0x000fe20000011403 */
[----:B------:R-:W-:Y:S01]  /*04b0*/  @!UP0 UMOV UR6, 0x400 ;  /* 0x0000040000068882 */ /* 0x000fe20000000000 */
[----:B---3--:R-:W-:Y:S01]  /*04c0*/  ISETP.EQ.U32.AND P2, PT, R13, 0x1, PT ;  /* 0x000000010d00780c */ /* 0x008fe20003f42070 */
[----:B------:R-:W-:Y:S01]  /*04d0*/  IMAD R19, R6, 0x4, R9 ;  /* 0x0000000406137824 */ /* 0x000fe200078e0209 */
[----:B--2---:R-:W-:-:S02]  /*04e0*/  I2FP.F32.U32 R12, R4 ;  /* 0x00000004000c7245 */ /* 0x004fc40000201000 */
[----:B------:R-:W2:Y:S01]  /*04f0*/  LDC R9, c[0x0][0x148] ;  /* 0x00005200ff097b82 */ /* 0x000ea20000000800 */
[----:B------:R-:W-:Y:S02]  /*0500*/  LEA.HI R0, R0, R3, RZ, 0x2 ;  /* 0x0000000300007211 */ /* 0x000fe400078f10ff */
[----:B------:R-:W-:Y:S01]  /*0510*/  LEA.HI R6, R19, R19, RZ, 0x1 ;  /* 0x0000001313067211 */ /* 0x000fe200078f08ff */
[----:B0-----:R-:W-:Y:S02]  /*0520*/  IMAD.MOV R14, RZ, RZ, -R10 ;  /* 0x000000ffff0e7224 */ /* 0x001fe400078e0a0a */
[----:B------:R-:W-:Y:S01]  /*0530*/  FMUL R12, R12, UR4 ;  /* 0x000000040c0c7c20 */ /* 0x000fe20008400000 */
[----:B------:R-:W-:Y:S01]  /*0540*/  LOP3.LUT R0, R0, 0xfffffffc, RZ, 0xc0, !PT ;  /* 0xfffffffc00007812 */ /* 0x000fe200078ec0ff */
[----:B------:R-:W-:Y:S01]  /*0550*/  UMOV UR4, 0x20 ;  /* 0x0000002000047882 */ /* 0x000fe20000000000 */
[----:B------:R-:W-:Y:S01]  /*0560*/  LOP3.LUT R10, R6, 0xfffffffe, RZ, 0xc0, !PT ;  /* 0xfffffffe060a7812 */ /* 0x000fe200078ec0ff */
[----:B-1----:R-:W-:Y:S01]  /*0570*/  IMAD R6, R11, R14, UR8 ;  /* 0x000000080b067e24 */ /* 0x002fe2000f8e020e */
[----:B------:R-:W-:-:S04]  /*0580*/  @!UP0 UIADD3 UR4, -UR4, 0x100000, URZ ;  /* 0x0010000004048890 */ /* 0x000fc8000fffe13f */
[----:B------:R-:W-:Y:S02]  /*0590*/  @!UP0 USHF.L.U32 UR5, UR4, 0xb, URZ ;  /* 0x0000000b04058899 */ /* 0x000fe4000800063f */
[----:B------:R-:W-:Y:S01]  /*05a0*/  @!UP0 USHF.L.U32 UR4, UR4, 0x1, URZ ;  /* 0x0000000104048899 */ /* 0x000fe2000800063f */
[----:B------:R-:W0:Y:S01]  /*05b0*/  F2I.U32.TRUNC.NTZ R12, R12 ;  /* 0x0000000c000c7305 */ /* 0x000e22000020f000 */
[----:B------:R-:W-:Y:S02]  /*05c0*/  IMAD.IADD R3, R3, 0x1, -R0 ;  /* 0x0000000103037824 */ /* 0x000fe400078e0a00 */
[C---:B------:R-:W-:Y:S02]  /*05d0*/  IMAD.IADD R11, R19.reuse, 0x1, -R10 ;  /* 0x00000001130b7824 */ /* 0x040fe400078e0a0a */
[----:B------:R-:W-:Y:S01]  /*05e0*/  IMAD.SHL.U32 R10, R19, 0x4, RZ ;  /* 0x00000004130a7824 */ /* 0x000fe200078e00ff */
[----:B-----5:R-:W-:Y:S01]  /*05f0*/  @!UP0 ULEA UR6, UR7, UR6, 0x18 ;  /* 0x0000000607068291 */ /* 0x020fe2000f8ec03f */
[----:B------:R-:W-:Y:S01]  /*0600*/  ISETP.NE.AND P1, PT, R3, 0x3, PT ;  /* 0x000000030300780c */ /* 0x000fe20003f25270 */
[----:B------:R-:W-:Y:S01]  /*0610*/  VOTEU.ALL UP0, P0 ;  /* 0x00000000003f7886 */ /* 0x000fe20000000000 */
[----:B------:R-:W-:-:S02]  /*0620*/  ISETP.NE.AND P4, PT, R11, R6, PT ;  /* 0x000000060b00720c */ /* 0x000fc40003f85270 */
[----:B------:R-:W-:Y:S02]  /*0630*/  LOP3.LUT R19, R19, 0xc, R10, 0x78, !PT ;  /* 0x0000000c13137812 */ /* 0x000fe400078e780a */
[----:B------:R-:W-:Y:S01]  /*0640*/  LOP3.LUT P0, RZ, R8, 0x7, RZ, 0xc0, !PT ;  /* 0x0000000708ff7812 */ /* 0x000fe2000780c0ff */
[C---:B------:R-:W-:Y:S01]  /*0650*/  VIADD R8, R2.reuse, 0xffffffff ;  /* 0xffffffff02087836 */ /* 0x040fe20000000000 */
[----:B------:R-:W-:Y:S01]  /*0660*/  ISETP.EQ.OR P1, PT, R3, RZ, !P1 ;  /* 0x000000ff0300720c */ /* 0x000fe20004f22670 */
[----:B0-----:R-:W-:Y:S01]  /*0670*/  IMAD.MOV R23, RZ, RZ, -R12 ;  /* 0x000000ffff177224 */ /* 0x001fe200078e0a0c */
[----:B------:R-:W-:Y:S01]  /*0680*/  ISETP.LT.U32.AND P0, PT, R19, 0x2, !P0 ;  /* 0x000000021300780c */ /* 0x000fe20004701070 */
[----:B------:R-:W0:Y:S02]  /*0690*/  FENCE.VIEW.ASYNC.S ;  /* 0x00000000000073c6 */ /* 0x000e240000000000 */
[----:B0-----:R0:W1:Y:S01]  /*06a0*/  @!UP0 SYNCS.EXCH.64 URZ, [UR6+0x30], UR4 ;  /* 0x00003004063f85b2 */ /* 0x0010620008000100 */
[----:B------:R-:W-:Y:S01]  /*06b0*/  ISETP.EQ.AND P1, PT, R2, RZ, P1 ;  /* 0x000000ff0200720c */ /* 0x000fe20000f22270 */
[----:B--2---:R-:W-:Y:S01]  /*06c0*/  IMAD R11, R9, R23, R4 ;  /* 0x00000017090b7224 */ /* 0x004fe200078e0204 */
[----:B------:R-:W-:-:S02]  /*06d0*/  ISETP.GE.U32.AND P6, PT, R8, 0x2, PT ;  /* 0x000000020800780c */ /* 0x000fc40003fc6070 */
[----:B------:R-:W-:Y:S02]  /*06e0*/  @P4 LEA.HI R0, R19, R19, RZ, 0x1 ;  /* 0x0000001313004211 */ /* 0x000fe400078f08ff */
[----:B------:R-:W-:Y:S02]  /*06f0*/  SEL R18, RZ, 0x1, !P1 ;  /* 0x00000001ff127807 */ /* 0x000fe40004800000 */
[----:B------:R-:W-:Y:S02]  /*0700*/  @P4 SHF.R.S32.HI R0, RZ, 0x1, R0 ;  /* 0x00000001ff004819 */ /* 0x000fe40000011400 */
[----:B------:R-:W-:Y:S02]  /*0710*/  SEL R18, R18, 0x2, P6 ;  /* 0x0000000212127807 */ /* 0x000fe40003000000 */
[----:B------:R-:W-:Y:S02]  /*0720*/  @P4 ISETP.NE.AND P5, PT, R0, R11, PT ;  /* 0x0000000b0000420c */ /* 0x000fe40003fa5270 */
[----:B------:R-:W-:Y:S01]  /*0730*/  SEL R11, RZ, 0x1, !P0 ;  /* 0x00000001ff0b7807 */ /* 0x000fe20004000000 */
[----:B------:R0:W2:Y:S01]  /*0740*/  @!UP1 SYNCS.EXCH.64 URZ, [UR6+0x38], UR4 ;  /* 0x00003804063f95b2 */ /* 0x0000a20008000100 */
[----:B------:R-:W-:Y:S01]  /*0750*/  @P4 SEL R22, RZ, 0x1, P5 ;  /* 0x00000001ff164807 */ /* 0x000fe20002800000 */
[----:B------:R-:W-:Y:S01]  /*0760*/  NOP ;  /* 0x0000000000007918 */ /* 0x000fe20000000000 */
[----:B------:R-:W-:-:S02]  /*0770*/  LOP3.LUT R0, R79, 0x7f, RZ, 0xc0, !PT ;  /* 0x0000007f4f007812 */ /* 0x000fc400078ec0ff */
[----:B------:R-:W-:Y:S01]  /*0780*/  LOP3.LUT R22, R22, R11, RZ, 0xc0, !PT ;  /* 0x0000000b16167212 */ /* 0x000fe200078ec0ff */
[----:B01----:R-:W-:Y:S06]  /*0790*/  @!P2 BRA `(.L_x_3) ;  /* 0x000000000008a947 */ /* 0x003fec0003800000 */
[----:B--2-4-:R-:W-:Y:S01]  /*07a0*/  UCGABAR_ARV ;  /* 0x00000000000079c7 */ /* 0x014fe20008000000 */
[----:B------:R-:W-:Y:S05]  /*07b0*/  BRA `(.L_x_4) ;  /* 0x0000000000047947 */ /* 0x000fea0003800000 */
.L_x_3:
[----:B--2-4-:R-:W-:Y:S01]  /*07c0*/  NOP ;  /* 0x0000000000007918 */ /* 0x014fe20000000000 */
.L_x_4:
[----:B------:R-:W0:Y:S01]  /*07d0*/  LDC R2, c[0x0][0x65c] ;  /* 0x00019700ff027b82 */ /* 0x000e220000000800 */
[----:B------:R-:W-:Y:S02]  /*07e0*/  IMAD.U32 R10, RZ, RZ, UR8 ;  /* 0x00000008ff0a7e24 */ /* 0x000fe4000f8e00ff */
[----:B------:R-:W-:Y:S01]  /*07f0*/  IMAD.MOV.U32 R11, RZ, RZ, RZ ;  /* 0x000000ffff0b7224 */ /* 0x000fe200078e00ff */
[----:B0-----:R-:W-:-:S04]  /*0800*/  ISETP.NE.AND P1, PT, R2, 0x1, PT ;  /* 0x000000010200780c */ /* 0x001fc80003f25270 */
[----:B------:R-:W-:-:S09]  /*0810*/  P2R R5, PR, RZ, 0x2 ;  /* 0x00000002ff057803 */ /* 0x000fd20000000000 */
[----:B------:R-:W0:Y:S01]  /*0820*/  @P1 LDC R17, c[0x0][0x10] ;  /* 0x00000400ff111b82 */ /* 0x000e220000000800 */
[----:B------:R-:W-:Y:S02]  /*0830*/  @P1 IMAD.MOV.U32 R5, RZ, RZ, RZ ;  /* 0x000000ffff051224 */ /* 0x000fe400078e00ff */
[----:B------:R-:W-:-:S05]  /*0840*/  @P1 IMAD.MOV.U32 R15, RZ, RZ, RZ ;  /* 0x000000ffff0f1224 */ /* 0x000fca00078e00ff */
[----:B------:R-:W1:Y:S01]  /*0850*/  @!P1 LDC R13, c[0x0][0xc] ;  /* 0x00000300ff0d9b82 */ /* 0x000e620000000800 */
[----:B------:R-:W-:Y:S01]  /*0860*/  ULDC UR4, c[0x0][0xc] ;  /* 0x0000030000047ab9 */ /* 0x000fe20000000800 */
[----:B------:R-:W-:Y:S01]  /*0870*/  ULDC UR5, c[0x0][0x10] ;  /* 0x0000040000057ab9 */ /* 0x000fe20000000800 */
[----:B------:R-:W-:Y:S01]  /*0880*/  ULDC UR6, c[0x0][0x14] ;  /* 0x0000050000067ab9 */ /* 0x000fe20000000800 */
[----:B------:R-:W-:-:S04]  /*0890*/  UIMAD.WIDE.U32 UR4, UR4, UR5, URZ ;  /* 0x00000005040472a5 */ /* 0x000fc8000f8e003f */
[----:B------:R-:W-:Y:S02]  /*08a0*/  UIMAD.WIDE.U32 UR38, UR4, UR6, URZ ;  /* 0x00000006042672a5 */ /* 0x000fe4000f8e003f */
[----:B------:R-:W-:-:S04]  /*08b0*/  UIMAD UR37, UR5, UR6, URZ ;  /* 0x00000006052572a4 */ /* 0x000fc8000f8e023f */
[----:B------:R-:W-:Y:S01]  /*08c0*/  UIADD3 UR37, UR39, UR37, URZ ;  /* 0x0000002527257290 */ /* 0x000fe2000fffe03f */
[----:B0-----:R-:W-:-:S04]  /*08d0*/  @P1 IMAD.WIDE.U32 R16, R17, UR8, R4 ;  /* 0x0000000811101c25 */ /* 0x001fc8000f8e0004 */
[----:B------:R-:W-:Y:S02]  /*08e0*/  @P1 IMAD.IADD R17, R17, 0x1, R15 ;  /* 0x0000000111111824 */ /* 0x000fe400078e020f */
[----:B-1----:R-:W-:-:S04]  /*08f0*/  @!P1 IMAD.WIDE.U32 R10, R4, R13, R10 ;  /* 0x0000000d040a9225 */ /* 0x002fc800078e000a */
[----:B------:R-:W-:Y:S02]  /*0900*/  @!P1 IMAD.MOV.U32 R16, RZ, RZ, R10 ;  /* 0x000000ffff109224 */ /* 0x000fe400078e000a */
[----:B------:R-:W-:Y:S01]  /*0910*/  @!P1 IMAD.MOV.U32 R17, RZ, RZ, R11 ;  /* 0x000000ffff119224 */ /* 0x000fe200078e000b */
[----:B------:R-:W-:Y:S06]  /*0920*/  @!P2 BRA `(.L_x_5) ;  /* 0x00000000000ca947 */ /* 0x000fec0003800000 */
[----:B------:R-:W-:Y:S01]  /*0930*/  UCGABAR_WAIT ;  /* 0x0000000000007dc7 */ /* 0x000fe20008000000 */
[----:B------:R-:W-:Y:S01]  /*0940*/  CCTL.IVALL ;  /* 0x00000000ff00798f */ /* 0x000fe20002000000 */
[----:B------:R-:W-:Y:S05]  /*0950*/  BRA `(.L_x_6) ;  /* 0x0000000000047947 */ /* 0x000fea0003800000 */
.L_x_5:
[----:B------:R-:W-:Y:S06]  /*0960*/  BAR.SYNC.DEFER_BLOCKING 0x0 ;  /* 0x0000000000007b1d */ /* 0x000fec0000010000 */
.L_x_6:
[----:B------:R-:W-:Y:S05]  /*0970*/  @!P3 BRA `(.L_x_7) ;  /* 0x000000580074b947 */ /* 0x000fea0003800000 */
[----:B------:R-:W-:-:S13]  /*0980*/  ISETP.GT.U32.AND P0, PT, R8, 0x1, PT ;  /* 0x000000010800780c */ /* 0x000fda0003f04070 */
[----:B------:R-:W-:Y:S05]  /*0990*/  @P0 EXIT ;  /* 0x000000000000094d */ /* 0x000fea0003800000 */
[----:B------:R-:W-:Y:S01]  /*09a0*/  ULDC.64 UR4, c[0x0][0x650] ;  /* 0x0001940000047ab9 */ /* 0x000fe20000000a00 */
[----:B------:R-:W-:Y:S01]  /*09b0*/  PRMT R3, RZ, 0x7610, R3 ;  /* 0x00007610ff037816 */ /* 0x000fe20000000003 */
[----:B------:R-:W-:Y:S01]  /*09c0*/  IMAD.MOV.U32 R87, RZ, RZ, -0x1 ;  /* 0xffffffffff577424 */ /* 0x000fe200078e00ff */
[----:B------:R-:W-:Y:S01]  /*09d0*/  ISETP.GE.U32.AND P0, PT, R16, UR4, PT ;  /* 0x0000000410007c0c */ /* 0x000fe2000bf06070 */
[----:B------:R-:W-:Y:S02]  /*09e0*/  IMAD.MOV.U32 R86, RZ, RZ, -0x1 ;  /* 0xffffffffff567424 */ /* 0x000fe400078e00ff */
[----:B------:R-:W-:Y:S01]  /*09f0*/  IMAD.MOV.U32 R85, RZ, RZ, -0x1 ;  /* 0xffffffffff557424 */ /* 0x000fe200078e00ff */
[----:B------:R-:W-:-:S13]  /*0a00*/  ISETP.GE.U32.AND.EX P0, PT, R17, UR5, PT, P0 ;  /* 0x0000000511007c0c */ /* 0x000fda000bf06100 */
[----:B------:R-:W-:Y:S05]  /*0a10*/  @P0 BRA `(.L_x_8) ;  /* 0x0000000400280947 */ /* 0x000fea0003800000 */
[----:B------:R-:W0:Y:S01]  /*0a20*/  LDC.64 R24, c[0x0][0x628] ;  /* 0x00018a00ff187b82 */ /* 0x000e220000000a00 */
[----:B------:R-:W-:Y:S02]  /*0a30*/  IMAD.MOV.U32 R10, RZ, RZ, R16 ;  /* 0x000000ffff0a7224 */ /* 0x000fe400078e0010 */
[----:B------:R-:W-:-:S05]  /*0a40*/  IMAD.MOV.U32 R11, RZ, RZ, R17 ;  /* 0x000000ffff0b7224 */ /* 0x000fca00078e0011 */
[----:B------:R-:W1:Y:S08]  /*0a50*/  LDC R8, c[0x0][0x630] ;  /* 0x00018c00ff087b82 */ /* 0x000e700000000800 */
[----:B------:R-:W2:Y:S01]  /*0a60*/  LDC.64 R26, c[0x0][0x620] ;  /* 0x00018800ff1a7b82 */ /* 0x000ea20000000a00 */
[----:B0-----:R-:W-:-:S04]  /*0a70*/  ISETP.NE.U32.AND P0, PT, R24, RZ, PT ;  /* 0x000000ff1800720c */ /* 0x001fc80003f05070 */
[----:B------:R-:W-:-:S13]  /*0a80*/  ISETP.NE.AND.EX P0, PT, R25, RZ, PT, P0 ;  /* 0x000000ff1900720c */ /* 0x000fda0003f05300 */
[----:B-12---:R-:W-:Y:S05]  /*0a90*/  @!P0 BRA `(.L_x_9) ;  /* 0x0000000000288947 */ /* 0x006fea0003800000 */
[----:B------:R-:W0:Y:S02]  /*0aa0*/  LDC R3, c[0x0][0x634] ;  /* 0x00018d00ff037b82 */ /* 0x000e240000000800 */
[----:B0-----:R-:W-:-:S05]  /*0ab0*/  IADD3 R3, P0, R16, R3, RZ ;  /* 0x0000000310037210 */ /* 0x001fca0007f1e0ff */
[----:B------:R-:W-:-:S04]  /*0ac0*/  IMAD.X R21, RZ, RZ, R17, P0 ;  /* 0x000000ffff157224 */ /* 0x000fc800000e0611 */
[----:B------:R-:W-:-:S04]  /*0ad0*/  IMAD.WIDE.U32 R10, R21, R24, RZ ;  /* 0x00000018150a7225 */ /* 0x000fc800078e00ff */
[----:B------:R-:W-:-:S04]  /*0ae0*/  IMAD.WIDE.U32 R12, P0, R3, R25, R10 ;  /* 0x00000019030c7225 */ /* 0x000fc8000780000a */
[----:B------:R-:W-:-:S04]  /*0af0*/  IMAD.WIDE.U32 R10, R3, R24, RZ ;  /* 0x00000018030a7225 */ /* 0x000fc800078e00ff */
[----:B------:R-:W-:Y:S01]  /*0b00*/  IMAD.X R15, RZ, RZ, RZ, P0 ;  /* 0x000000ffff0f7224 */ /* 0x000fe200000e06ff */
[----:B------:R-:W-:Y:S01]  /*0b10*/  IADD3 RZ, P0, R11, R12, RZ ;  /* 0x0000000c0bff7210 */ /* 0x000fe20007f1e0ff */
[----:B------:R-:W-:-:S04]  /*0b20*/  IMAD.MOV.U32 R14, RZ, RZ, R13 ;  /* 0x000000ffff0e7224 */ /* 0x000fc800078e000d */
[----:B------:R-:W-:-:S08]  /*0b30*/  IMAD.WIDE.U32.X R10, R21, R25, R14, P0 ;  /* 0x00000019150a7225 */ /* 0x000fd000000e040e */
.L_x_9:
[----:B------:R-:W0:Y:S01]  /*0b40*/  LDC.64 R30, c[0x0][0x640] ;  /* 0x00019000ff1e7b82 */ /* 0x000e220000000a00 */
[-CC-:B------:R-:W-:Y:S01]  /*0b50*/  SHF.R.U64 R85, R10, R8.reuse, R11.reuse ;  /* 0x000000080a557219 */ /* 0x180fe2000000120b */
[----:B------:R-:W-:Y:S01]  /*0b60*/  IMAD R29, R9, R23, R4 ;  /* 0x00000017091d7224 */ /* 0x000fe200078e0204 */
[----:B------:R-:W-:Y:S01]  /*0b70*/  SHF.R.U32.HI R3, RZ, R8, R11 ;  /* 0x00000008ff037219 */ /* 0x000fe2000001160b */
[----:B------:R-:W-:Y:S01]  /*0b80*/  IMAD.MOV.U32 R23, RZ, RZ, 0x1 ;  /* 0x00000001ff177424 */ /* 0x000fe200078e00ff */
[----:B------:R-:W-:-:S03]  /*0b90*/  IADD3 R5, P0, RZ, -R85, RZ ;  /* 0x80000055ff057210 */ /* 0x000fc60007f1e0ff */
[----:B------:R-:W1:Y:S02]  /*0ba0*/  LDC R12, c[0x0][0x618] ;  /* 0x00018600ff0c7b82 */ /* 0x000e640000000800 */
[----:B------:R-:W-:Y:S02]  /*0bb0*/  IMAD.X R3, RZ, RZ, ~R3, P0 ;  /* 0x000000ffff037224 */ /* 0x000fe400000e0e03 */
[----:B------:R-:W-:-:S04]  /*0bc0*/  IMAD.WIDE.U32 R10, R5, R26, R16 ;  /* 0x0000001a050a7225 */ /* 0x000fc800078e0010 */
[----:B------:R-:W2:Y:S01]  /*0bd0*/  LDC R20, c[0x0][0x608] ;  /* 0x00018200ff147b82 */ /* 0x000ea20000000800 */
[----:B------:R-:W-:Y:S02]  /*0be0*/  IMAD R8, R3, R26, RZ ;  /* 0x0000001a03087224 */ /* 0x000fe400078e02ff */
[----:B------:R-:W-:Y:S02]  /*0bf0*/  IMAD.MOV.U32 R3, RZ, RZ, -0x1 ;  /* 0xffffffffff037424 */ /* 0x000fe400078e00ff */
[----:B------:R-:W-:-:S03]  /*0c00*/  IMAD R5, R5, R27, R8 ;  /* 0x0000001b05057224 */ /* 0x000fc600078e0208 */
[----:B------:R-:W3:Y:S01]  /*0c10*/  LDC R28, c[0x0][0x658] ;  /* 0x00019600ff1c7b82 */ /* 0x000ee20000000800 */
[----:B------:R-:W-:Y:S01]  /*0c20*/  IMAD.IADD R5, R11, 0x1, R5 ;  /* 0x000000010b057824 */ /* 0x000fe200078e0205 */
[----:B0-----:R-:W-:-:S04]  /*0c30*/  ISETP.NE.U32.AND P0, PT, R30, RZ, PT ;  /* 0x000000ff1e00720c */ /* 0x001fc80003f05070 */
[----:B------:R-:W-:Y:S02]  /*0c40*/  ISETP.NE.AND.EX P0, PT, R31, RZ, PT, P0 ;  /* 0x000000ff1f00720c */ /* 0x000fe40003f05300 */
[----:B------:R-:W0:Y:S01]  /*0c50*/  LDC R24, c[0x0][0x600] ;  /* 0x00018000ff187b82 */ /* 0x000e220000000800 */
[-CC-:B-1----:R-:W-:Y:S02]  /*0c60*/  SHF.R.U64 R14, R10, R12.reuse, R5.reuse ;  /* 0x0000000c0a0e7219 */ /* 0x182fe40000001205 */
[----:B------:R-:W-:-:S05]  /*0c70*/  SHF.R.U32.HI R5, RZ, R12, R5 ;  /* 0x0000000cff057219 */ /* 0x000fca0000011605 */
[----:B------:R-:W1:Y:S01]  /*0c80*/  LDC R15, c[0x0][0x648] ;  /* 0x00019200ff0f7b82 */ /* 0x000e620000000800 */
[-CC-:B--2---:R-:W-:Y:S02]  /*0c90*/  SHF.R.U64 R27, R14, R20.reuse, R5.reuse ;  /* 0x000000140e1b7219 */ /* 0x184fe40000001205 */
[----:B------:R-:W-:-:S05]  /*0ca0*/  SHF.R.U32.HI R5, RZ, R20, R5 ;  /* 0x00000014ff057219 */ /* 0x000fca0000011605 */
[----:B------:R-:W2:Y:S01]  /*0cb0*/  LDC R21, c[0x0][0x638] ;  /* 0x00018e00ff157b82 */ /* 0x000ea20000000800 */
[-CC-:B---3--:R-:W-:Y:S02]  /*0cc0*/  SHF.R.U64 R20, R27, R28.reuse, R5.reuse ;  /* 0x0000001c1b147219 */ /* 0x188fe40000001205 */
[-C--:B------:R-:W-:Y:S02]  /*0cd0*/  SHF.L.U32 R3, R3, R28.reuse, RZ ;  /* 0x0000001c03037219 */ /* 0x080fe400000006ff */
[----:B------:R-:W-:Y:S01]  /*0ce0*/  SHF.R.U32.HI R5, RZ, R28, R5 ;  /* 0x0000001cff057219 */ /* 0x000fe20000011605 */
[----:B------:R-:W-:Y:S01]  /*0cf0*/  IMAD.MOV.U32 R4, RZ, RZ, R20 ;  /* 0x000000ffff047224 */ /* 0x000fe200078e0014 */
[----:B------:R-:W-:Y:S01]  /*0d00*/  LOP3.LUT R12, RZ, R3, RZ, 0x33, !PT ;  /* 0x00000003ff0c7212 */ /* 0x000fe200078e33ff */
[----:B------:R-:W3:Y:S01]  /*0d10*/  LDC R25, c[0x0][0x610] ;  /* 0x00018400ff197b82 */ /* 0x000ee20000000800 */
[----:B------:R-:W-:Y:S05]  /*0d20*/  @!P0 BRA `(.L_x_10) ;  /* 0x0000000000288947 */ /* 0x000fea0003800000 */
[----:B------:R-:W4:Y:S02]  /*0d30*/  LDC R3, c[0x0][0x64c] ;  /* 0x00019300ff037b82 */ /* 0x000f240000000800 */
[----:B----4-:R-:W-:-:S05]  /*0d40*/  IADD3 R3, P0, R20, R3, RZ ;  /* 0x0000000314037210 */ /* 0x010fca0007f1e0ff */
        /* <DEDUP_REMOVED lines=8> */
.L_x_10:
[----:B-1----:R-:W-:Y:S01]  /*0dd0*/  SHF.R.U64 R4, R4, R15, R5 ;  /* 0x0000000f04047219 */ /* 0x002fe20000001205 */
[----:B0-----:R-:W-:Y:S01]  /*0de0*/  VIADD R5, R24, 0xffffffff ;  /* 0xffffffff18057836 */ /* 0x001fe20000000000 */
[----:B------:R-:W-:Y:S02]  /*0df0*/  SHF.L.U32 R3, R23, R28, RZ ;  /* 0x0000001c17037219 */ /* 0x000fe400000006ff */
[----:B------:R-:W-:Y:S01]  /*0e00*/  LOP3.LUT R12, R27, R12, RZ, 0xc0, !PT ;  /* 0x0000000c1b0c7212 */ /* 0x000fe200078ec0ff */
[----:B------:R-:W-:Y:S01]  /*0e10*/  IMAD.MOV R8, RZ, RZ, -R4 ;  /* 0x000000ffff087224 */ /* 0x000fe200078e0a04 */
[----:B------:R-:W-:Y:S02]  /*0e20*/  SEL R6, R6, R29, !P1 ;  /* 0x0000001d06067207 */ /* 0x000fe40004800000 */
[----:B------:R-:W-:Y:S01]  /*0e30*/  LOP3.LUT R5, R14, R5, RZ, 0xc0, !PT ;  /* 0x000000050e057212 */ /* 0x000fe200078ec0ff */
[----:B------:R-:W-:Y:S02]  /*0e40*/  IMAD R9, R3, R4, R12 ;  /* 0x0000000403097224 */ /* 0x000fe400078e020c */
[----:B--2---:R-:W-:-:S02]  /*0e50*/  IMAD R3, R8, R21, R20 ;  /* 0x0000001508037224 */ /* 0x004fc400078e0214 */
[----:B---3--:R-:W-:Y:S02]  /*0e60*/  IMAD R6, R9, R25, R6 ;  /* 0x0000001909067224 */ /* 0x008fe400078e0206 */
[----:B------:R-:W-:Y:S02]  /*0e70*/  IMAD R87, R3, R24, R5 ;  /* 0x0000001803577224 */ /* 0x000fe400078e0205 */
[----:B------:R-:W-:-:S03]  /*0e80*/  IMAD.MOV.U32 R4, RZ, RZ, 0x1 ;  /* 0x00000001ff047424 */ /* 0x000fc600078e00ff */
[----:B------:R-:W-:Y:S02]  /*0e90*/  SEL R86, R87, R6, !P1 ;  /* 0x0000000657567207 */ /* 0x000fe40004800000 */
[----:B------:R-:W-:Y:S02]  /*0ea0*/  PRMT R3, R4, 0x7610, R3 ;  /* 0x0000761004037816 */ /* 0x000fe40000000003 */
[----:B------:R-:W-:-:S07]  /*0eb0*/  SEL R87, R6, R87, !P1 ;  /* 0x0000005706577207 */ /* 0x000fce0004800000 */
.L_x_8:
[----:B------:R-:W-:-:S08]  /*0ec0*/  NOP ;  /* 0x0000000000007918 */ /* 0x000fd00000000000 */
[----:B------:R-:W0:Y:S02]  /*0ed0*/  USETMAXREG.TRY_ALLOC.CTAPOOL UP0, 0xe8 ;  /* 0x000000e8000079c8 */ /* 0x000e240008000600 */
[----:B0-----:R-:W-:-:S13]  /*0ee0*/  PLOP3.LUT P0, PT, PT, PT, UP0, 0x80, 0x0 ;  /* 0x000000000000781c */ /* 0x001fda0003f0f008 */
[----:B------:R-:W-:Y:S05]  /*0ef0*/  @!P0 BRA `(.L_x_8) ;  /* 0xfffffffc00f08947 */ /* 0x000fea000383ffff */
[----:B------:R-:W-:Y:S01]  /*0f00*/  ULDC.64 UR4, c[0x0][0x598] ;  /* 0x0001660000047ab9 */ /* 0x000fe20000000a00 */
[----:B------:R-:W-:Y:S01]  /*0f10*/  ULDC.64 UR40, c[0x0][0x208] ;  /* 0x0000820000287ab9 */ /* 0x000fe20000000a00 */
[----:B------:R-:W-:-:S04]  /*0f20*/  ISETP.NE.U32.AND P0, PT, RZ, UR4, PT ;  /* 0x00000004ff007c0c */ /* 0x000fc8000bf05070 */
[----:B------:R-:W-:-:S13]  /*0f30*/  ISETP.NE.AND.EX P0, PT, RZ, UR5, PT, P0 ;  /* 0x00000005ff007c0c */ /* 0x000fda000bf05300 */
[----:B------:R-:W-:Y:S05]  /*0f40*/  @!P0 BRA `(.L_x_11) ;  /* 0x00000000001c8947 */ /* 0x000fea0003800000 */
[----:B------:R-:W0:Y:S02]  /*0f50*/  LDC.64 R4, c[0x0][0x598] ;  /* 0x00016600ff047b82 */ /* 0x000e240000000a00 */
[----:B0-----:R-:W2:Y:S02]  /*0f60*/  LDG.E.64 R4, desc[UR40][R4.64] ;  /* 0x0000002804047981 */ /* 0x001ea4000c1e1b00 */
[----:B--2---:R-:W-:-:S04]  /*0f70*/  ISETP.NE.U32.AND P0, PT, R4, RZ, PT ;  /* 0x000000ff0400720c */ /* 0x004fc80003f05070 */
[----:B------:R-:W-:-:S13]  /*0f80*/  ISETP.NE.AND.EX P0, PT, R5, RZ, PT, P0 ;  /* 0x000000ff0500720c */ /* 0x000fda0003f05300 */
[----:B------:R-:W-:Y:S05]  /*0f90*/  @!P0 BRA `(.L_x_11) ;  /* 0x0000000000088947 */ /* 0x000fea0003800000 */
[----:B------:R0:W5:Y:S01]  /*0fa0*/  LD.E R23, desc[UR40][R4.64] ;  /* 0x0000002804177980 */ /* 0x000162000c101900 */
[----:B------:R-:W-:Y:S05]  /*0fb0*/  BRA `(.L_x_12) ;  /* 0x0000000000247947 */ /* 0x000fea0003800000 */
.L_x_11:
[----:B------:R-:W-:Y:S02]  /*0fc0*/  ULDC.64 UR4, c[0x0][0x588] ;  /* 0x0001620000047ab9 */ /* 0x000fe40000000a00 */
[----:B------:R-:W-:-:S04]  /*0fd0*/  ISETP.NE.U32.AND P0, PT, RZ, UR4, PT ;  /* 0x00000004ff007c0c */ /* 0x000fc8000bf05070 */
[----:B------:R-:W-:-:S13]  /*0fe0*/  ISETP.NE.AND.EX P0, PT, RZ, UR5, PT, P0 ;  /* 0x00000005ff007c0c */ /* 0x000fda000bf05300 */
[----:B------:R-:W-:Y:S05]  /*0ff0*/  @!P0 BRA `(.L_x_13) ;  /* 0x00000000000c8947 */ /* 0x000fea0003800000 */
[----:B------:R-:W0:Y:S02]  /*1000*/  LDC.64 R4, c[0x0][0x588] ;  /* 0x00016200ff047b82 */ /* 0x000e240000000a00 */
[----:B0-----:R1:W5:Y:S01]  /*1010*/  LDG.E R23, desc[UR40][R4.64] ;  /* 0x0000002804177981 */ /* 0x001362000c1e1900 */
[----:B------:R-:W-:Y:S05]  /*1020*/  BRA `(.L_x_12) ;  /* 0x0000000000087947 */ /* 0x000fea0003800000 */
.L_x_13:
[----:B------:R-:W-:Y:S02]  /*1030*/  ULDC UR4, c[0x0][0x580] ;  /* 0x0001600000047ab9 */ /* 0x000fe40000000800 */
[----:B------:R-:W-:-:S07]  /*1040*/  IMAD.U32 R23, RZ, RZ, UR4 ;  /* 0x00000004ff177e24 */ /* 0x000fce000f8e00ff */
.L_x_12:
[----:B------:R-:W-:Y:S02]  /*1050*/  ULDC.64 UR4, c[0x0][0x5a0] ;  /* 0x0001680000047ab9 */ /* 0x000fe40000000a00 */
[----:B------:R-:W-:-:S04]  /*1060*/  ISETP.NE.U32.AND P0, PT, RZ, UR4, PT ;  /* 0x00000004ff007c0c */ /* 0x000fc8000bf05070 */
[----:B------:R-:W-:-:S13]  /*1070*/  ISETP.NE.AND.EX P0, PT, RZ, UR5, PT, P0 ;  /* 0x00000005ff007c0c */ /* 0x000fda000bf05300 */
[----:B------:R-:W-:Y:S05]  /*1080*/  @!P0 BRA `(.L_x_14) ;  /* 0x00000000001c8947 */ /* 0x000fea0003800000 */
[----:B01----:R-:W0:Y:S02]  /*1090*/  LDC.64 R4, c[0x0][0x5a0] ;  /* 0x00016800ff047b82 */ /* 0x003e240000000a00 */
[----:B0-----:R-:W2:Y:S02]  /*10a0*/  LDG.E.64 R4, desc[UR40][R4.64] ;  /* 0x0000002804047981 */ /* 0x001ea4000c1e1b00 */
[----:B--2---:R-:W-:-:S04]  /*10b0*/  ISETP.NE.U32.AND P0, PT, R4, RZ, PT ;  /* 0x000000ff0400720c */ /* 0x004fc80003f05070 */
[----:B------:R-:W-:-:S13]  /*10c0*/  ISETP.NE.AND.EX P0, PT, R5, RZ, PT, P0 ;  /* 0x000000ff0500720c */ /* 0x000fda0003f05300 */
[----:B------:R-:W-:Y:S05]  /*10d0*/  @!P0 BRA `(.L_x_14) ;  /* 0x0000000000088947 */ /* 0x000fea0003800000 */
[----:B------:R0:W5:Y:S01]  /*10e0*/  LD.E R74, desc[UR40][R4.64] ;  /* 0x00000028044a7980 */ /* 0x000162000c101900 */
[----:B------:R-:W-:Y:S05]  /*10f0*/  BRA `(.L_x_15) ;  /* 0x0000000000247947 */ /* 0x000fea0003800000 */
.L_x_14:
[----:B------:R-:W-:Y:S02]  /*1100*/  ULDC.64 UR4, c[0x0][0x590] ;  /* 0x0001640000047ab9 */ /* 0x000fe40000000a00 */
[----:B------:R-:W-:-:S04]  /*1110*/  ISETP.NE.U32.AND P0, PT, RZ, UR4, PT ;  /* 0x00000004ff007c0c */ /* 0x000fc8000bf05070 */
[----:B------:R-:W-:-:S13]  /*1120*/  ISETP.NE.AND.EX P0, PT, RZ, UR5, PT, P0 ;  /* 0x00000005ff007c0c */ /* 0x000fda000bf05300 */
[----:B------:R-:W-:Y:S05]  /*1130*/  @!P0 BRA `(.L_x_16) ;  /* 0x00000000000c8947 */ /* 0x000fea0003800000 */
[----:B------:R-:W2:Y:S02]  /*1140*/  LDC.64 R74, c[0x0][0x590] ;  /* 0x00016400ff4a7b82 */ /* 0x000ea40000000a00 */
[----:B--2---:R2:W5:Y:S01]  /*1150*/  LDG.E R74, desc[UR40][R74.64] ;  /* 0x000000284a4a7981 */ /* 0x004562000c1e1900 */
[----:B------:R-:W-:Y:S05]  /*1160*/  BRA `(.L_x_15) ;  /* 0x0000000000087947 */ /* 0x000fea0003800000 */
.L_x_16:
[----:B------:R-:W-:Y:S02]  /*1170*/  ULDC UR4, c[0x0][0x584] ;  /* 0x0001610000047ab9 */ /* 0x000fe40000000800 */
[----:B------:R-:W-:-:S07]  /*1180*/  IMAD.U32 R74, RZ, RZ, UR4 ;  /* 0x00000004ff4a7e24 */ /* 0x000fce000f8e00ff */
.L_x_15:
[----:B------:R-:W-:-:S13]  /*1190*/  LOP3.LUT P0, RZ, R3, 0xff, RZ, 0xc0, !PT ;  /* 0x000000ff03ff7812 */ /* 0x000fda000780c0ff */
[----:B------:R-:W-:Y:S05]  /*11a0*/  @!P0 EXIT ;  /* 0x000000000000894d */ /* 0x000fea0003800000 */
[----:B------:R-:W3:Y:S01]  /*11b0*/  LDC R76, c[0x0][0x658] ;  /* 0x00019600ff4c7b82 */ /* 0x000ee20000000800 */
[----:B------:R-:W-:Y:S01]  /*11c0*/  ULDC.64 UR6, c[0x0][0x288] ;  /* 0x0000a20000067ab9 */ /* 0x000fe20000000a00 */
[----:B------:R-:W-:Y:S01]  /*11d0*/  LOP3.LUT R7, R7, 0x1, RZ, 0xc0, !PT ;  /* 0x0000000107077812 */ /* 0x000fe200078ec0ff */
[----:B------:R-:W-:Y:S01]  /*11e0*/  UIADD3 UR4, UR7, 0xff, URZ ;  /* 0x000000ff07047890 */ /* 0x000fe2000fffe03f */
[----:B------:R-:W-:Y:S01]  /*11f0*/  SHF.R.U32.HI R3, RZ, 0x2, R79 ;  /* 0x00000002ff037819 */ /* 0x000fe2000001164f */
[----:B01----:R-:W-:Y:S01]  /*1200*/  IMAD.U32 R4, RZ, RZ, UR6 ;  /* 0x00000006ff047e24 */ /* 0x003fe2000f8e00ff */
[----:B------:R-:W-:Y:S01]  /*1210*/  SHF.R.U32.HI R0, RZ, 0x1, R0 ;  /* 0x00000001ff007819 */ /* 0x000fe20000011600 */
[----:B------:R-:W-:Y:S01]  /*1220*/  USHF.R.S32.HI UR5, URZ, 0x1f, UR4 ;  /* 0x0000001f3f057899 */ /* 0x000fe20008011404 */
[----:B------:R-:W0:Y:S01]  /*1230*/  LDC.64 R8, c[0x0][0x5c8] ;  /* 0x00017200ff087b82 */ /* 0x000e220000000a00 */
[----:B--2---:R-:W-:Y:S01]  /*1240*/  LOP3.LUT R75, R79, 0x3, RZ, 0xc0, !PT ;  /* 0x000000034f4b7812 */ /* 0x004fe200078ec0ff */
[----:B------:R-:W-:Y:S01]  /*1250*/  IMAD.SHL.U32 R72, R7, 0x40, RZ ;  /* 0x0000004007487824 */ /* 0x000fe200078e00ff */
[----:B------:R-:W-:Y:S01]  /*1260*/  LOP3.LUT R3, R3, 0x7, RZ, 0xc0, !PT ;  /* 0x0000000703037812 */ /* 0x000fe200078ec0ff */
[----:B------:R-:W-:Y:S01]  /*1270*/  ULEA.HI UR5, UR5, UR4, URZ, 0x8 ;  /* 0x0000000405057291 */ /* 0x000fe2000f8f403f */
[----:B------:R-:W-:Y:S01]  /*1280*/  LOP3.LUT R0, R0, 0x30, RZ, 0xc0, !PT ;  /* 0x0000003000007812 */ /* 0x000fe200078ec0ff */
[----:B------:R-:W-:Y:S01]  /*1290*/  IMAD R75, R75, -0x2, R4 ;  /* 0xfffffffe4b4b7824 */ /* 0x000fe200078e0204 */
[--C-:B------:R-:W-:Y:S01]  /*12a0*/  LOP3.LUT R72, R72, 0x40, R3.reuse, 0xe2, !PT ;  /* 0x0000004048487812 */ /* 0x100fe200078ee203 */
[----:B------:R-:W1:Y:S01]  /*12b0*/  LDC R81, c[0x0][0x600] ;  /* 0x00018000ff517b82 */ /* 0x000e620000000800 */
[----:B------:R-:W-:Y:S01]  /*12c0*/  IADD3 R4, RZ, -R0, -R3 ;  /* 0x80000000ff047210 */ /* 0x000fe20007ffe803 */
[----:B------:R-:W-:Y:S01]  /*12d0*/  IMAD.MOV.U32 R3, RZ, RZ, -0x1 ;  /* 0xffffffffff037424 */ /* 0x000fe200078e00ff */
[----:B------:R-:W-:Y:S01]  /*12e0*/  USHF.R.S32.HI UR43, URZ, 0x8, UR5 ;  /* 0x000000083f2b7899 */ /* 0x000fe20008011405 */
[----:B------:R-:W-:Y:S01]  /*12f0*/  IMAD.MOV.U32 R5, RZ, RZ, 0x1 ;  /* 0x00000001ff057424 */ /* 0x000fe200078e00ff */
[----:B------:R-:W-:Y:S01]  /*1300*/  LOP3.LUT R80, R79, 0x80, RZ, 0xc0, !PT ;  /* 0x000000804f507812 */ /* 0x000fe200078ec0ff */
[----:B------:R-:W-:Y:S01]  /*1310*/  IMAD R4, R7, -0x40, R4 ;  /* 0xffffffc007047824 */ /* 0x000fe200078e0204 */
[----:B------:R-:W-:Y:S01]  /*1320*/  UISETP.LT.AND UP0, UPT, UR43, 0x1, UPT ;  /* 0x000000012b00788c */ /* 0x000fe2000bf01270 */
[----:B---3--:R-:W-:Y:S01]  /*1330*/  SHF.L.U32 R3, R3, R76, RZ ;  /* 0x0000004c03037219 */ /* 0x008fe200000006ff */
[----:B------:R-:W-:Y:S01]  /*1340*/  ULDC UR4, c[0x0][0x284] ;  /* 0x0000a10000047ab9 */ /* 0x000fe20000000800 */
[----:B------:R-:W-:Y:S01]  /*1350*/  LOP3.LUT R72, R72, R0, RZ, 0xfc, !PT ;  /* 0x0000000048487212 */ /* 0x000fe200078efcff */
[----:B------:R-:W-:Y:S01]  /*1360*/  USEL UR44, UR43, 0x1, UP0 ;  /* 0x000000012b2c7887 */ /* 0x000fe20008000000 */
[----:B------:R-:W-:Y:S01]  /*1370*/  SHF.L.U32 R76, R5, R76, RZ ;  /* 0x0000004c054c7219 */ /* 0x000fe200000006ff */
[----:B------:R-:W-:Y:S01]  /*1380*/  IMAD.SHL.U32 R79, R79, 0x2, RZ ;  /* 0x000000024f4f7824 */ /* 0x000fe200078e00ff */
[----:B------:R-:W-:Y:S01]  /*1390*/  LOP3.LUT R84, R18, 0x1, RZ, 0xfc, !PT ;  /* 0x0000000112547812 */ /* 0x000fe200078efcff */
[----:B------:R-:W-:Y:S01]  /*13a0*/  VIADD R83, R4, UR4 ;  /* 0x0000000404537c36 */ /* 0x000fe20008000000 */
[C---:B0-----:R-:W-:Y:S01]  /*13b0*/  SHF.L.U64.HI R77, R8.reuse, 0x3, R9 ;  /* 0x00000003084d7819 */ /* 0x041fe20000010209 */
[----:B------:R-:W-:Y:S01]  /*13c0*/  IMAD.SHL.U32 R78, R8, 0x8, RZ ;  /* 0x00000008084e7824 */ /* 0x000fe200078e00ff */
[----:B------:R-:W-:Y:S01]  /*13d0*/  SHF.R.U32.HI R80, RZ, 0x7, R80 ;  /* 0x00000007ff507819 */ /* 0x000fe20000011650 */
[----:B------:R-:W-:Y:S01]  /*13e0*/  IMAD.MOV.U32 R73, RZ, RZ, RZ ;  /* 0x000000ffff497224 */ /* 0x000fe200078e00ff */
[----:B------:R-:W-:Y:S01]  /*13f0*/  LOP3.LUT R82, RZ, R3, RZ, 0x33, !PT ;  /* 0x00000003ff527212 */ /* 0x000fe200078e33ff */
[----:B------:R-:W-:Y:S01]  /*1400*/  UIADD3 UR44, UR43, -UR44, URZ ;  /* 0x8000002c2b2c7290 */ /* 0x000fe2000fffe03f */
[----:B------:R-:W-:Y:S01]  /*1410*/  UMOV UR36, URZ ;  /* 0x0000003f00247c82 */ /* 0x000fe20008000000 */
[----:B-1----:R-:W-:Y:S01]  /*1420*/  VIADD R81, R81, 0xffffffff ;  /* 0xffffffff51517836 */ /* 0x002fe20000000000 */
[----:B------:R-:W-:-:S09]  /*1430*/  UMOV UR42, URZ ;  /* 0x0000003f002a7c82 */ /* 0x000fd20008000000 */
.L_x_130:
[----:B0-----:R-:W0:Y:S01]  /*1440*/  SHFL.IDX PT, R0, R80, RZ, 0x1f ;  /* 0x00001fff50007589 */ /* 0x001e2200000e0000 */
[----:B-1----:R-:W1:Y:S01]  /*1450*/  S2UR UR7, SR_CgaCtaId ;  /* 0x00000000000779c3 */ /* 0x002e620000008800 */
[----:B------:R-:W-:Y:S01]  /*1460*/  UMOV UR6, 0x400 ;  /* 0x0000040000067882 */ /* 0x000fe20000000000 */
[----:B0-----:R-:W-:Y:S01]  /*1470*/  R2UR UR4, R0 ;  /* 0x00000000000472ca */ /* 0x001fe200000e0000 */
[----:B-1----:R-:W-:-:S12]  /*1480*/  ULEA UR6, UR7, UR6, 0x18 ;  /* 0x0000000607067291 */ /* 0x002fd8000f8ec03f */
[----:B------:R-:W-:-:S04]  /*1490*/  ULEA.HI UR5, UR4, UR4, URZ, 0x1 ;  /* 0x0000000404057291 */ /* 0x000fc8000f8f083f */
[----:B------:R-:W-:-:S04]  /*14a0*/  ULOP3.LUT UR5, UR5, 0x7fffe, URZ, 0xc0, !UPT ;  /* 0x0007fffe05057892 */ /* 0x000fc8000f8ec03f */
[----:B------:R-:W-:-:S03]  /*14b0*/  UIADD3 UR5, UR4, -UR5, URZ ;  /* 0x8000000504057290 */ /* 0x000fc6000fffe03f */
[----:B------:R-:W-:Y:S01]  /*14c0*/  ULDC UR4, c[0x0][0x28c] ;  /* 0x0000a30000047ab9 */ /* 0x000fe20000000800 */
[----:B------:R-:W-:Y:S01]  /*14d0*/  ULEA UR5, UR5, UR6, 0xd ;  /* 0x0000000605057291 */ /* 0x000fe2000f8e683f */
[----:B------:R-:W-:-:S03]  /*14e0*/  ISETP.LT.AND P0, PT, RZ, UR4, PT ;  /* 0x00000004ff007c0c */ /* 0x000fc6000bf01270 */
[----:B------:R-:W-:-:S04]  /*14f0*/  UIADD3 UR5, UR5, 0x100, URZ ;  /* 0x0000010005057890 */ /* 0x000fc8000fffe03f */
[----:B------:R-:W-:-:S04]  /*1500*/  USHF.R.U32.HI UR5, URZ, 0x4, UR5 ;  /* 0x000000043f057899 */ /* 0x000fc80008011605 */
[----:B------:R-:W-:-:S04]  /*1510*/  ULOP3.LUT UR5, UR5, 0x3fff, URZ, 0xc0, !UPT ;  /* 0x00003fff05057892 */ /* 0x000fc8000f8ec03f */
[----:B------:R-:W-:Y:S01]  /*1520*/  ULOP3.LUT UR45, UR5, 0x10000, URZ, 0xfc, !UPT ;  /* 0x00010000052d7892 */ /* 0x000fe2000f8efc3f */
[----:B--2345:R-:W-:Y:S11]  /*1530*/  @P0 BRA `(.L_x_17) ;  /* 0x0000000000400947 */ /* 0x03cff60003800000 */
[----:B------:R-:W-:Y:S01]  /*1540*/  MOV R0, 0x0 ;  /* 0x0000000000007802 */ /* 0x000fe20000000f00 */
[----:B------:R-:W-:Y:S01]  /*1550*/  ULDC.64 UR4, c[0x4][0x68] ;  /* 0x01001a0000047ab9 */ /* 0x000fe20000000a00 */
[----:B------:R-:W-:Y:S01]  /*1560*/  ULDC.64 UR6, c[0x4][0x8] ;  /* 0x0100020000067ab9 */ /* 0x000fe20000000a00 */
[----:B------:R-:W-:Y:S01]  /*1570*/  IMAD.U32 R4, RZ, RZ, UR4 ;  /* 0x00000004ff047e24 */ /* 0x000fe2000f8e00ff */
[----:B------:R0:W1:Y:S01]  /*1580*/  LDC.64 R14, c[0x4][R0] ;  /* 0x01000000000e7b82 */ /* 0x0000620000000a00 */
[----:B------:R-:W-:Y:S01]  /*1590*/  IMAD.U32 R5, RZ, RZ, UR5 ;  /* 0x00000005ff057e24 */ /* 0x000fe2000f8e00ff */
[----:B------:R-:W-:Y:S01]  /*15a0*/  ULDC.64 UR4, c[0x4][0x70] ;  /* 0x01001c0000047ab9 */ /* 0x000fe20000000a00 */
[----:B------:R-:W-:Y:S02]  /*15b0*/  IMAD.U32 R10, RZ, RZ, UR6 ;  /* 0x00000006ff0a7e24 */ /* 0x000fe4000f8e00ff */
[----:B------:R-:W-:Y:S02]  /*15c0*/  IMAD.U32 R6, RZ, RZ, UR4 ;  /* 0x00000004ff067e24 */ /* 0x000fe4000f8e00ff */
[----:B------:R-:W-:-:S02]  /*15d0*/  IMAD.U32 R7, RZ, RZ, UR5 ;  /* 0x00000005ff077e24 */ /* 0x000fc4000f8e00ff */
[----:B------:R-:W-:Y:S02]  /*15e0*/  IMAD.U32 R11, RZ, RZ, UR7 ;  /* 0x00000007ff0b7e24 */ /* 0x000fe4000f8e00ff */
[----:B------:R-:W-:Y:S02]  /*15f0*/  IMAD.MOV.U32 R8, RZ, RZ, 0x1e1 ;  /* 0x000001e1ff087424 */ /* 0x000fe400078e00ff */
[----:B------:R-:W-:Y:S02]  /*1600*/  IMAD.MOV.U32 R12, RZ, RZ, 0x1 ;  /* 0x00000001ff0c7424 */ /* 0x000fe400078e00ff */
[----:B0-----:R-:W-:-:S07]  /*1610*/  IMAD.MOV.U32 R13, RZ, RZ, RZ ;  /* 0x000000ffff0d7224 */ /* 0x001fce00078e00ff */
[----:B------:R-:W-:-:S07]  /*1620*/  LEPC R20, `(.L_x_17) ;  /* 0x000000001014794e */ /* 0x000fce0000000000 */
[----:B-1---5:R-:W-:Y:S05]  /*1630*/  CALL.ABS.NOINC R14 ;  /* 0x000000000e007343 */ /* 0x022fea0003c00000 */
.L_x_17:
[----:B------:R-:W-:-:S13]  /*1640*/  ISETP.NE.AND P0, PT, R84, 0x3, PT ;  /* 0x000000035400780c */ /* 0x000fda0003f05270 */
[----:B------:R-:W-:Y:S05]  /*1650*/  @!P0 BRA `(.L_x_18) ;  /* 0x0000000000048947 */ /* 0x000fea0003800000 */
[----:B------:R-:W-:Y:S01]  /*1660*/  BPT.TRAP 0x1 ;  /* 0x000000040000795c */ /* 0x000fe20000300000 */
.L_x_18:
[----:B------:R-:W0:Y:S01]  /*1670*/  S2UR UR5, SR_CgaCtaId ;  /* 0x00000000000579c3 */ /* 0x000e220000008800 */
[----:B------:R-:W-:Y:S01]  /*1680*/  UMOV UR4, 0x400 ;  /* 0x0000040000047882 */ /* 0x000fe20000000000 */
[----:B------:R-:W-:Y:S02]  /*1690*/  IMAD.U32 R0, RZ, RZ, UR36 ;  /* 0x00000024ff007e24 */ /* 0x000fe4000f8e00ff */
[----:B------:R-:W-:-:S03]  /*16a0*/  IMAD.U32 R3, RZ, RZ, UR42 ;  /* 0x0000002aff037e24 */ /* 0x000fc6000f8e00ff */
[----:B------:R-:W-:Y:S01]  /*16b0*/  SHF.L.U32 R0, R0, 0x1f, RZ ;  /* 0x0000001f00007819 */ /* 0x000fe200000006ff */
[----:B0-----:R-:W-:-:S06]  /*16c0*/  ULEA UR4, UR5, UR4, 0x18 ;  /* 0x0000000405047291 */ /* 0x001fcc000f8ec03f */
[----:B------:R-:W-:-:S04]  /*16d0*/  IMAD.U32 R6, RZ, RZ, UR4 ;  /* 0x00000004ff067e24 */ /* 0x000fc8000f8e00ff */
[----:B------:R-:W-:-:S04]  /*16e0*/  IMAD R3, R3, 0x8, R6 ;  /* 0x0000000803037824 */ /* 0x000fc800078e0206 */
[----:B------:R0:W1:Y:S01]  /*16f0*/  SYNCS.PHASECHK.TRANS64.TRYWAIT P1, [R3+URZ], R0 ;  /* 0x00000000030075a7 */ /* 0x000062000802017f */
[----:B------:R-:W-:Y:S05]  /*1700*/  @!P0 BRA `(.L_x_19) ;  /* 0x0000000000048947 */ /* 0x000fea0003800000 */
[----:B------:R-:W-:Y:S01]  /*1710*/  BPT.TRAP 0x1 ;  /* 0x000000040000795c */ /* 0x000fe20000300000 */
.L_x_19:
[----:B------:R-:W-:-:S05]  /*1720*/  IMAD.U32 R4, RZ, RZ, UR44 ;  /* 0x0000002cff047e24 */ /* 0x000fca000f8e00ff */
[----:B------:R-:W-:Y:S01]  /*1730*/  ISETP.GE.AND P2, PT, R4, 0x1, PT ;  /* 0x000000010400780c */ /* 0x000fe20003f46270 */
[----:B-1----:R-:W-:-:S12]  /*1740*/  @P1 BRA `(.L_x_20) ;  /* 0x0000000000081947 */ /* 0x002fd80003800000 */
[----:B------:R-:W1:Y:S02]  /*1750*/  SYNCS.PHASECHK.TRANS64.TRYWAIT P1, [R3+URZ], R0 ;  /* 0x00000000030075a7 */ /* 0x000e64000802017f */
[----:B-1----:R-:W-:Y:S05]  /*1760*/  @!P1 BRA `(.L_x_21) ;  /* 0x0000006000849947 */ /* 0x002fea0003800000 */
.L_x_20:
[----:B------:R-:W-:Y:S05]  /*1770*/  WARPSYNC.ALL ;  /* 0x0000000000007948 */ /* 0x000fea0003800000 */
[----:B------:R-:W-:Y:S01]  /*1780*/  R2UR UR4, R6 ;  /* 0x00000000060472ca */ /* 0x000fe200000e0000 */
[----:B------:R-:W-:Y:S01]  /*1790*/  ULEA UR8, UR42, UR45, 0xc ;  /* 0x0000002d2a087291 */ /* 0x000fe2000f8e603f */
[----:B------:R-:W-:Y:S01]  /*17a0*/  WARPGROUP.ARRIVE ;  /* 0x00000000000079c5 */ /* 0x000fe20000000000 */
[----:B------:R-:W-:Y:S01]  /*17b0*/  UMOV UR9, 0x40000040 ;  /* 0x4000004000097882 */ /* 0x000fe20000000000 */
[----:B------:R-:W-:Y:S01]  /*17c0*/  UMOV UR11, 0x40000040 ;  /* 0x40000040000b7882 */ /* 0x000fe20000000000 */
[----:B------:R-:W-:Y:S01]  /*17d0*/  UIADD3 UR12, UR8, 0x2, URZ ;  /* 0x00000002080c7890 */ /* 0x000fe2000fffe03f */
[----:B------:R-:W-:Y:S01]  /*17e0*/  UMOV UR13, 0x40000040 ;  /* 0x40000040000d7882 */ /* 0x000fe20000000000 */
[----:B------:R-:W-:-:S06]  /*17f0*/  UMOV UR15, 0x40000040 ;  /* 0x40000040000f7882 */ /* 0x000fcc0000000000 */
[----:B------:R-:W-:-:S04]  /*1800*/  UIADD3 UR4, UR4, 0x20100, URZ ;  /* 0x0002010004047890 */ /* 0x000fc8000fffe03f */
[----:B------:R-:W-:-:S04]  /*1810*/  USHF.R.U32.HI UR4, URZ, 0x4, UR4 ;  /* 0x000000043f047899 */ /* 0x000fc80008011604 */
[----:B------:R-:W-:-:S04]  /*1820*/  ULOP3.LUT UR4, UR4, 0x3fff, URZ, 0xc0, !UPT ;  /* 0x00003fff04047892 */ /* 0x000fc8000f8ec03f */
[----:B------:R-:W-:-:S04]  /*1830*/  ULOP3.LUT UR4, UR4, 0x10000, URZ, 0xfc, !UPT ;  /* 0x0001000004047892 */ /* 0x000fc8000f8efc3f */
[----:B------:R-:W-:-:S04]  /*1840*/  UIMAD UR6, UR42, 0xc00, UR4 ;  /* 0x00000c002a0678a4 */ /* 0x000fc8000f8e0204 */
[----:B------:R-:W-:-:S03]  /*1850*/  UIADD3 UR14, UR6, 0x2, URZ ;  /* 0x00000002060e7890 */ /* 0x000fc6000fffe03f */
[----:B------:R-:W-:Y:S02]  /*1860*/  UMOV UR10, UR6 ;  /* 0x00000006000a7c82 */ /* 0x000fe40008000000 */
[----:B------:R-:W-:Y:S01]  /*1870*/  HGMMA.64x96x16.F32 R24, gdesc[UR8], RZ, !UPT, gsb0 ;  /* 0x01600000081879f0 */ /* 0x000fe2000c0008ff */
[----:B------:R-:W-:Y:S01]  /*1880*/  UIADD3 UR10, UR6, 0x906, URZ ;  /* 0x00000906060a7890 */ /* 0x000fe2000fffe03f */
[----:B------:R-:W-:Y:S01]  /*1890*/  UMOV UR9, 0x40000040 ;  /* 0x4000004000097882 */ /* 0x000fe20000000000 */
[----:B------:R-:W-:Y:S01]  /*18a0*/  UMOV UR11, 0x40000040 ;  /* 0x40000040000b7882 */ /* 0x000fe20000000000 */
[----:B------:R-:W-:Y:S02]  /*18b0*/  WARPGROUP.DEPBAR.LE gsb0, 0x0 ;  /* 0x00008000000079c5 */ /* 0x000fe40000010000 */
[----:B------:R-:W-:-:S06]  /*18c0*/  WARPGROUP.ARRIVE ;  /* 0x00000000000079c5 */ /* 0x000fcc0000000000 */
[----:B------:R-:W-:Y:S01]  /*18d0*/  HGMMA.64x96x16.F32 R24, gdesc[UR12], R24, gsb0 ;  /* 0x016000000c1879f0 */ /* 0x000fe20008000818 */
[----:B------:R-:W-:Y:S02]  /*18e0*/  UIADD3 UR12, UR8, 0x4, URZ ;  /* 0x00000004080c7890 */ /* 0x000fe4000fffe03f */
        /* <DEDUP_REMOVED lines=87> */
[----:B------:R-:W-:Y:S01]  /*1e60*/  UIADD3 UR8, UR8, 0xc06, URZ ;  /* 0x00000c0608087890 */ /* 0x000fe2000fffe03f */
[----:B------:R-:W-:Y:S02]  /*1e70*/  WARPGROUP.DEPBAR.LE gsb0, 0x0 ;  /* 0x00008000000079c5 */ /* 0x000fe40000010000 */
[----:B------:R-:W-:-:S06]  /*1e80*/  WARPGROUP.ARRIVE ;  /* 0x00000000000079c5 */ /* 0x000fcc0000000000 */
[----:B------:R-:W-:Y:S03]  /*1e90*/  HGMMA.64x96x16.F32 R24, gdesc[UR12], R24, gsb0 ;  /* 0x016000000c1879f0 */ /* 0x000fe60008000818 */
[----:B------:R-:W-:Y:S02]  /*1ea0*/  WARPGROUP.DEPBAR.LE gsb0, 0x0 ;  /* 0x00008000000079c5 */ /* 0x000fe40000010000 */
[----:B------:R-:W-:-:S06]  /*1eb0*/  WARPGROUP.ARRIVE ;  /* 0x00000000000079c5 */ /* 0x000fcc0000000000 */
[----:B------:R-:W-:Y:S03]  /*1ec0*/  HGMMA.64x96x16.F32 R24, gdesc[UR8], R24, gsb0 ;  /* 0x01600000081879f0 */ /* 0x000fe60008000818 */
[----:B------:R-:W-:Y:S02]  /*1ed0*/  WARPGROUP.DEPBAR.LE gsb0, 0x0 ;  /* 0x00008000000079c5 */ /* 0x000fe40000010000 */
[----:B------:R-:W-:Y:S05]  /*1ee0*/  @!P2 BRA `(.L_x_22) ;  /* 0x000000080078a947 */ /* 0x000fea0003800000 */
[----:B------:R-:W-:Y:S01]  /*1ef0*/  UIADD3 UR5, UR42, 0x1, URZ ;  /* 0x000000012a057890 */ /* 0x000fe2000fffe03f */
[----:B01----:R-:W-:Y:S02]  /*1f00*/  IMAD.U32 R0, RZ, RZ, UR44 ;  /* 0x0000002cff007e24 */ /* 0x003fe4000f8e00ff */
[----:B------:R-:W-:Y:S01]  /*1f10*/  IMAD.U32 R3, RZ, RZ, UR42 ;  /* 0x0000002aff037e24 */ /* 0x000fe2000f8e00ff */
[----:B------:R-:W-:-:S04]  /*1f20*/  UISETP.NE.AND UP0, UPT, UR5, 0x2, UPT ;  /* 0x000000020500788c */ /* 0x000fc8000bf05270 */
[----:B------:R-:W-:Y:S02]  /*1f30*/  USEL UR6, URZ, 0x1, UP0 ;  /* 0x000000013f067887 */ /* 0x000fe40008000000 */
[----:B------:R-:W-:Y:S02]  /*1f40*/  USEL UR5, UR5, URZ, UP0 ;  /* 0x0000003f05057287 */ /* 0x000fe40008000000 */
[----:B------:R-:W-:-:S06]  /*1f50*/  ULOP3.LUT UR6, UR36, UR6, URZ, 0x3c, !UPT ;  /* 0x0000000624067292 */ /* 0x000fcc000f8e3c3f */
[----:B------:R-:W-:-:S07]  /*1f60*/  IMAD.U32 R7, RZ, RZ, UR6 ;  /* 0x00000006ff077e24 */ /* 0x000fce000f8e00ff */
.L_x_29:
[----:B------:R-:W-:Y:S05]  /*1f70*/  @!P0 BRA `(.L_x_23) ;  /* 0x0000000000048947 */ /* 0x000fea0003800000 */
[----:B------:R-:W-:Y:S01]  /*1f80*/  BPT.TRAP 0x1 ;  /* 0x000000040000795c */ /* 0x000fe20000300000 */
.L_x_23:
[----:B------:R-:W0:Y:S01]  /*1f90*/  S2UR UR7, SR_CgaCtaId ;  /* 0x00000000000779c3 */ /* 0x000e220000008800 */
[----:B------:R-:W-:Y:S01]  /*1fa0*/  UMOV UR6, 0x400 ;  /* 0x0000040000067882 */ /* 0x000fe20000000000 */
[----:B------:R-:W-:Y:S01]  /*1fb0*/  IMAD.U32 R5, RZ, RZ, UR5 ;  /* 0x00000005ff057e24 */ /* 0x000fe2000f8e00ff */
[----:B------:R-:W-:Y:S01]  /*1fc0*/  SHF.L.U32 R4, R7, 0x1f, RZ ;  /* 0x0000001f07047819 */ /* 0x000fe200000006ff */
[----:B0-----:R-:W-:-:S06]  /*1fd0*/  ULEA UR6, UR7, UR6, 0x18 ;  /* 0x0000000607067291 */ /* 0x001fcc000f8ec03f */
[----:B------:R-:W-:-:S04]  /*1fe0*/  IMAD.U32 R6, RZ, RZ, UR6 ;  /* 0x00000006ff067e24 */ /* 0x000fc8000f8e00ff */
[----:B------:R-:W-:-:S04]  /*1ff0*/  IMAD R5, R5, 0x8, R6 ;  /* 0x0000000805057824 */ /* 0x000fc800078e0206 */
[----:B------:R0:W1:Y:S01]  /*2000*/  SYNCS.PHASECHK.TRANS64.TRYWAIT P1, [R5+URZ], R4 ;  /* 0x00000004050075a7 */ /* 0x000062000802017f */
[----:B------:R-:W-:Y:S05]  /*2010*/  @!P0 BRA `(.L_x_24) ;  /* 0x0000000000048947 */ /* 0x000fea0003800000 */
[----:B------:R-:W-:Y:S01]  /*2020*/  BPT.TRAP 0x1 ;  /* 0x000000040000795c */ /* 0x000fe20000300000 */
.L_x_24:
[----:B-1----:R-:W-:Y:S05]  /*2030*/  @P1 BRA `(.L_x_25) ;  /* 0x0000000000081947 */ /* 0x002fea0003800000 */
[----:B------:R-:W1:Y:S02]  /*2040*/  SYNCS.PHASECHK.TRANS64.TRYWAIT P1, [R5+URZ], R4 ;  /* 0x00000004050075a7 */ /* 0x000e64000802017f */
[----:B-1----:R-:W-:Y:S05]  /*2050*/  @!P1 BRA `(.L_x_26) ;  /* 0x00000058005c9947 */ /* 0x002fea0003800000 */
.L_x_25:
[----:B------:R-:W-:Y:S01]  /*2060*/  UIMAD UR8, UR5, 0xc00, UR4 ;  /* 0x00000c00050878a4 */ /* 0x000fe2000f8e0204 */
[----:B------:R-:W-:Y:S01]  /*2070*/  WARPGROUP.ARRIVE ;  /* 0x00000000000079c5 */ /* 0x000fe20000000000 */
[----:B------:R-:W-:Y:S01]  /*2080*/  ULEA UR6, UR5, UR45, 0xc ;  /* 0x0000002d05067291 */ /* 0x000fe2000f8e603f */
[----:B------:R-:W-:Y:S01]  /*2090*/  UMOV UR15, 0x40000040 ;  /* 0x40000040000f7882 */ /* 0x000fe20000000000 */
[----:B------:R-:W-:Y:S01]  /*20a0*/  UMOV UR13, 0x40000040 ;  /* 0x40000040000d7882 */ /* 0x000fe20000000000 */
[----:B------:R-:W-:Y:S02]  /*20b0*/  UIADD3 UR10, UR8, 0x906, URZ ;  /* 0x00000906080a7890 */ /* 0x000fe4000fffe03f */
[----:B------:R-:W-:Y:S02]  /*20c0*/  UMOV UR14, UR8 ;  /* 0x00000008000e7c82 */ /* 0x000fe40008000000 */
[----:B------:R-:W-:Y:S01]  /*20d0*/  UMOV UR12, UR6 ;  /* 0x00000006000c7c82 */ /* 0x000fe20008000000 */
[----:B------:R-:W-:Y:S01]  /*20e0*/  UMOV UR11, 0x40000040 ;  /* 0x40000040000b7882 */ /* 0x000fe20000000000 */
[----:B------:R-:W-:Y:S01]  /*20f0*/  HGMMA.64x96x16.F32 R24, gdesc[UR12], R24, gsb0 ;  /* 0x016000000c1879f0 */ /* 0x000fe20008000818 */
[----:B------:R-:W-:-:S02]  /*2100*/  UIADD3 UR14, UR8, 0x2, URZ ;  /* 0x00000002080e7890 */ /* 0x000fc4000fffe03f */
[----:B------:R-:W-:Y:S01]  /*2110*/  UIADD3 UR12, UR6, 0x2, URZ ;  /* 0x00000002060c7890 */ /* 0x000fe2000fffe03f */
[----:B------:R-:W-:Y:S01]  /*2120*/  UMOV UR15, 0x40000040 ;  /* 0x40000040000f7882 */ /* 0x000fe20000000000 */
        /* <DEDUP_REMOVED lines=102> */
[----:B------:R-:W-:Y:S01]  /*2790*/  BPT.TRAP 0x1 ;  /* 0x000000040000795c */ /* 0x000fe20000300000 */
.L_x_27:
[----:B------:R-:W-:-:S13]  /*27a0*/  ISETP.NE.AND P1, PT, R22, RZ, PT ;  /* 0x000000ff1600720c */ /* 0x000fda0003f25270 */
[----:B01----:R-:W-:-:S04]  /*27b0*/  @P1 IMAD R4, R3, 0x8, R6 ;  /* 0x0000000803041824 */ /* 0x003fc800078e0206 */
[----:B------:R-:W-:-:S05]  /*27c0*/  @P1 VIADD R4, R4, 0x10 ;  /* 0x0000001004041836 */ /* 0x000fca0000000000 */
[----:B------:R-:W-:-:S04]  /*27d0*/  @P1 PRMT R4, R19, 0x654, R4 ;  /* 0x0000065413041816 */ /* 0x000fc80000000004 */
[----:B------:R0:W-:Y:S01]  /*27e0*/  @P1 SYNCS.ARRIVE.TRANS64.RED.A1T0 RZ, [R4+URZ], RZ ;  /* 0x000000ff04ff19a7 */ /* 0x0001e2000810043f */
[----:B------:R-:W-:-:S13]  /*27f0*/  ISETP.GT.U32.AND P1, PT, R18, 0x1, PT ;  /* 0x000000011200780c */ /* 0x000fda0003f24070 */
[----:B0-----:R-:W-:Y:S05]  /*2800*/  @P1 BRA `(.L_x_28) ;  /* 0x0000000000041947 */ /* 0x001fea0003800000 */
[----:B------:R-:W-:Y:S01]  /*2810*/  BPT.TRAP 0x1 ;  /* 0x000000040000795c */ /* 0x000fe20000300000 */
.L_x_28:
[----:B------:R-:W-:Y:S01]  /*2820*/  UIADD3 UR5, UR5, 0x1, URZ ;  /* 0x0000000105057890 */ /* 0x000fe2000fffe03f */
[C---:B------:R-:W-:Y:S01]  /*2830*/  ISETP.GT.AND P2, PT, R0.reuse, 0x1, PT ;  /* 0x000000010000780c */ /* 0x040fe20003f44270 */
[----:B------:R-:W-:Y:S02]  /*2840*/  VIADD R3, R3, 0x1 ;  /* 0x0000000103037836 */ /* 0x000fe40000000000 */
[----:B------:R-:W-:Y:S01]  /*2850*/  UISETP.NE.AND UP0, UPT, UR5, 0x2, UPT ;  /* 0x000000020500788c */ /* 0x000fe2000bf05270 */
[----:B------:R-:W-:Y:S02]  /*2860*/  VIADD R0, R0, 0xffffffff ;  /* 0xffffffff00007836 */ /* 0x000fe40000000000 */
[C---:B------:R-:W-:Y:S01]  /*2870*/  ISETP.NE.AND P1, PT, R3.reuse, 0x2, PT ;  /* 0x000000020300780c */ /* 0x040fe20003f25270 */
[----:B------:R-:W-:Y:S02]  /*2880*/  USEL UR6, URZ, 0x1, UP0 ;  /* 0x000000013f067887 */ /* 0x000fe40008000000 */
[----:B------:R-:W-:Y:S01]  /*2890*/  USEL UR5, UR5, URZ, UP0 ;  /* 0x0000003f05057287 */ /* 0x000fe20008000000 */
[----:B------:R-:W-:-:S03]  /*28a0*/  SEL R3, R3, RZ, P1 ;  /* 0x000000ff03037207 */ /* 0x000fc60000800000 */
[----:B------:R-:W-:Y:S01]  /*28b0*/  LOP3.LUT R7, R7, UR6, RZ, 0x3c, !PT ;  /* 0x0000000607077c12 */ /* 0x000fe2000f8e3cff */
[----:B------:R-:W-:Y:S07]  /*28c0*/  @P2 BRA `(.L_x_29) ;  /* 0xfffffff400a82947 */ /* 0x000fee000383ffff */
.L_x_22:
[----:B01----:R-:W0:Y:S02]  /*28d0*/  LDC R0, c[0x0][0x28c] ;  /* 0x0000a300ff007b82 */ /* 0x003e240000000800 */
[----:B0-----:R-:W-:-:S13]  /*28e0*/  ISETP.GE.AND P1, PT, R0, 0x1, PT ;  /* 0x000000010000780c */ /* 0x001fda0003f26270 */
[----:B------:R-:W-:Y:S05]  /*28f0*/  @!P1 BRA `(.L_x_30) ;  /* 0x0000000000389947 */ /* 0x000fea0003800000 */
[----:B------:R-:W-:Y:S05]  /*2900*/  @!P0 BRA `(.L_x_31) ;  /* 0x0000000000048947 */ /* 0x000fea0003800000 */
[----:B------:R-:W-:Y:S01]  /*2910*/  BPT.TRAP 0x1 ;  /* 0x000000040000795c */ /* 0x000fe20000300000 */
.L_x_31:
[----:B------:R-:W-:-:S13]  /*2920*/  ISETP.NE.AND P0, PT, R22, RZ, PT ;  /* 0x000000ff1600720c */ /* 0x000fda0003f05270 */
[----:B------:R-:W-:-:S05]  /*2930*/  VOTEU.ANY UP0, P0 ;  /* 0x00000000003f7886 */ /* 0x000fca0000000100 */
[----:B------:R-:W-:-:S06]  /*2940*/  @UP0 UIADD3 UR4, UR44, UR42, URZ ;  /* 0x0000002a2c040290 */ /* 0x000fcc000fffe03f */
[----:B------:R-:W-:-:S04]  /*2950*/  IMAD.U32 R0, RZ, RZ, UR4 ;  /* 0x00000004ff007e24 */ /* 0x000fc8000f8e00ff */
[----:B------:R-:W-:-:S05]  /*2960*/  @P0 IMAD.SHL.U32 R0, R0, 0x8, RZ ;  /* 0x0000000800000824 */ /* 0x000fca00078e00ff */
[----:B------:R-:W-:-:S04]  /*2970*/  @P0 LOP3.LUT R0, R0, 0x8, RZ, 0xc0, !PT ;  /* 0x0000000800000812 */ /* 0x000fc800078ec0ff */
[----:B------:R-:W-:-:S04]  /*2980*/  @P0 IADD3 R0, R6, 0x10, R0 ;  /* 0x0000001006000810 */ /* 0x000fc80007ffe000 */
[----:B------:R-:W-:-:S04]  /*2990*/  @P0 PRMT R0, R19, 0x654, R0 ;  /* 0x0000065413000816 */ /* 0x000fc80000000000 */
[----:B------:R0:W-:Y:S01]  /*29a0*/  @P0 SYNCS.ARRIVE.TRANS64.RED.A1T0 RZ, [R0+URZ], RZ ;  /* 0x000000ff00ff09a7 */ /* 0x0001e2000810043f */
[----:B------:R-:W-:-:S13]  /*29b0*/  ISETP.GT.U32.AND P0, PT, R18, 0x1, PT ;  /* 0x000000011200780c */ /* 0x000fda0003f04070 */
[----:B0-----:R-:W-:Y:S05]  /*29c0*/  @P0 BRA `(.L_x_30) ;  /* 0x0000000000040947 */ /* 0x001fea0003800000 */
[----:B------:R-:W-:Y:S01]  /*29d0*/  BPT.TRAP 0x1 ;  /* 0x000000040000795c */ /* 0x000fe20000300000 */
.L_x_30:
[----:B------:R-:W-:Y:S01]  /*29e0*/  IMAD R6, R86, 0x60, RZ ;  /* 0x0000006056067824 */ /* 0x000fe200078e02ff */
[----:B------:R-:W-:Y:S01]  /*29f0*/  ULDC UR6, c[0x0][0x288] ;  /* 0x0000a20000067ab9 */ /* 0x000fe20000000800 */
[----:B------:R-:W-:Y:S01]  /*2a00*/  SHF.R.S32.HI R9, RZ, 0x1f, R85 ;  /* 0x0000001fff097819 */ /* 0x000fe20000011455 */
[C---:B------:R-:W-:Y:S01]  /*2a10*/  IMAD.SHL.U32 R8, R87.reuse, 0x80, RZ ;  /* 0x0000008057087824 */ /* 0x040fe200078e00ff */
[----:B------:R-:W-:Y:S01]  /*2a20*/  ULDC.64 UR4, c[0x0][0x5d0] ;  /* 0x0001740000047ab9 */ /* 0x000fe20000000a00 */
[C---:B------:R-:W-:Y:S01]  /*2a30*/  LOP3.LUT R10, R6.reuse, 0x6, R79, 0xf8, !PT ;  /* 0x00000006060a7812 */ /* 0x040fe200078ef84f */
[----:B------:R-:W-:Y:S01]  /*2a40*/  IMAD.WIDE R86, R87, 0x80, R72 ;  /* 0x0000008057567825 */ /* 0x000fe200078e0248 */
[----:B------:R-:W-:Y:S01]  /*2a50*/  ISETP.GE.AND P0, PT, R6, UR6, PT ;  /* 0x0000000606007c0c */ /* 0x000fe2000bf06270 */
[----:B------:R-:W-:Y:S01]  /*2a60*/  ULDC UR6, c[0x0][0x284] ;  /* 0x0000a10000067ab9 */ /* 0x000fe20000000800 */
[----:B------:R-:W-:Y:S01]  /*2a70*/  SHF.R.S32.HI R11, RZ, 0x1f, R10 ;  /* 0x0000001fff0b7819 */ /* 0x000fe2000001140a */
[----:B------:R-:W-:Y:S01]  /*2a80*/  IMAD R0, R9, UR4, RZ ;  /* 0x0000000409007c24 */ /* 0x000fe2000f8e02ff */
[----:B------:R-:W-:-:S03]  /*2a90*/  ISETP.GE.OR P0, PT, R8, UR6, P0 ;  /* 0x0000000608007c0c */ /* 0x000fc60008706670 */
[C---:B------:R-:W-:Y:S02]  /*2aa0*/  IMAD R3, R85.reuse, UR5, R0 ;  /* 0x0000000555037c24 */ /* 0x040fe4000f8e0200 */
[----:B------:R-:W-:Y:S01]  /*2ab0*/  IMAD.WIDE.U32 R4, R85, UR4, R10 ;  /* 0x0000000455047c25 */ /* 0x000fe2000f8e000a */
[----:B------:R-:W-:-:S03]  /*2ac0*/  ULDC.64 UR4, c[0x0][0x5c8] ;  /* 0x0001720000047ab9 */ /* 0x000fc60000000a00 */
[----:B------:R-:W-:Y:S02]  /*2ad0*/  IMAD R7, R87, UR4, RZ ;  /* 0x0000000457077c24 */ /* 0x000fe4000f8e02ff */
[----:B------:R-:W-:Y:S02]  /*2ae0*/  IMAD.IADD R5, R5, 0x1, R3 ;  /* 0x0000000105057824 */ /* 0x000fe400078e0203 */
[C---:B------:R-:W-:Y:S02]  /*2af0*/  IMAD R7, R86.reuse, UR5, R7 ;  /* 0x0000000556077c24 */ /* 0x040fe4000f8e0207 */
[----:B------:R-:W-:-:S04]  /*2b00*/  IMAD.WIDE.U32 R88, R86, UR4, R4 ;  /* 0x0000000456587c25 */ /* 0x000fc8000f8e0004 */
[----:B------:R-:W-:Y:S01]  /*2b10*/  IMAD.MOV.U32 R0, RZ, RZ, -0x1 ;  /* 0xffffffffff007424 */ /* 0x000fe200078e00ff */
[----:B------:R-:W-:Y:S06]  /*2b20*/  @P0 BRA `(.L_x_32) ;  /* 0x00000030005c0947 */ /* 0x000fec0003800000 */
[----:B-----5:R-:W-:Y:S01]  /*2b30*/  FSETP.NEU.AND P0, PT, R74, RZ, PT ;  /* 0x000000ff4a00720b */ /* 0x020fe20003f0d000 */
[----:B------:R-:W-:Y:S01]  /*2b40*/  IMAD.IADD R4, R75, 0x1, -R6 ;  /* 0x000000014b047824 */ /* 0x000fe200078e0a06 */
[----:B------:R-:W-:Y:S01]  /*2b50*/  BSSY B0, `(.L_x_32) ;  /* 0x0000314000007945 */ /* 0x000fe20003800000 */
[----:B------:R-:W-:Y:S02]  /*2b60*/  IMAD.IADD R3, R83, 0x1, -R8 ;  /* 0x0000000153037824 */ /* 0x000fe400078e0a08 */
[----:B------:R-:W-:Y:S01]  /*2b70*/  IMAD.IADD R99, R89, 0x1, R7 ;  /* 0x0000000159637824 */ /* 0x000fe200078e0207 */
[----:B------:R-:W-:-:S04]  /*2b80*/  ISETP.GT.AND P2, PT, R4, RZ, PT ;  /* 0x000000ff0400720c */ /* 0x000fc80003f44270 */
[----:B------:R-:W-:-:S03]  /*2b90*/  ISETP.GT.AND P1, PT, R3, RZ, P2 ;  /* 0x000000ff0300720c */ /* 0x000fc60001724270 */
[----:B------:R-:W-:Y:S10]  /*2ba0*/  @!P0 BRA `(.L_x_33) ;  /* 0x0000002000888947 */ /* 0x000ff40003800000 */
[----:B------:R-:W0:Y:S01]  /*2bb0*/  LDC.64 R92, c[0x0][0x5b8] ;  /* 0x00016e00ff5c7b82 */ /* 0x000e220000000a00 */
[----:B------:R-:W-:-:S07]  /*2bc0*/  ULDC.64 UR4, c[0x0][0x5c0] ;  /* 0x0001700000047ab9 */ /* 0x000fce0000000a00 */
[----:B------:R-:W1:Y:S08]  /*2bd0*/  LDC.64 R94, c[0x0][0x5b0] ;  /* 0x00016c00ff5e7b82 */ /* 0x000e700000000a00 */
[----:B------:R-:W2:Y:S01]  /*2be0*/  LDC.64 R96, c[0x0][0x5a8] ;  /* 0x00016a00ff607b82 */ /* 0x000ea20000000a00 */
[-C--:B0-----:R-:W-:Y:S02]  /*2bf0*/  IMAD R6, R9, R92.reuse, RZ ;  /* 0x0000005c09067224 */ /* 0x081fe400078e02ff */
[----:B------:R-:W-:-:S04]  /*2c00*/  IMAD.WIDE.U32 R90, R85, R92, R10 ;  /* 0x0000005c555a7225 */ /* 0x000fc800078e000a */
[----:B------:R-:W-:Y:S02]  /*2c10*/  IMAD R89, R85, R93, R6 ;  /* 0x0000005d55597224 */ /* 0x000fe400078e0206 */
[-C--:B-1----:R-:W-:Y:S02]  /*2c20*/  IMAD R5, R87, R94.reuse, RZ ;  /* 0x0000005e57057224 */ /* 0x082fe400078e02ff */
[----:B------:R-:W-:Y:S02]  /*2c30*/  IMAD.IADD R13, R91, 0x1, R89 ;  /* 0x000000015b0d7824 */ /* 0x000fe400078e0259 */
[----:B------:R-:W-:Y:S02]  /*2c40*/  IMAD.MOV.U32 R12, RZ, RZ, R90 ;  /* 0x000000ffff0c7224 */ /* 0x000fe400078e005a */
[C---:B------:R-:W-:Y:S02]  /*2c50*/  IMAD R93, R86.reuse, R95, R5 ;  /* 0x0000005f565d7224 */ /* 0x040fe400078e0205 */
[----:B------:R-:W-:-:S04]  /*2c60*/  IMAD.WIDE.U32 R6, R86, R94, R12 ;  /* 0x0000005e56067225 */ /* 0x000fc800078e000c */
[----:B------:R-:W-:Y:S01]  /*2c70*/  IMAD.IADD R5, R7, 0x1, R93 ;  /* 0x0000000107057824 */ /* 0x000fe200078e025d */
[----:B--2---:R-:W-:-:S04]  /*2c80*/  LEA R14, P0, R6, R96, 0x1 ;  /* 0x00000060060e7211 */ /* 0x004fc800078008ff */
[----:B------:R-:W-:-:S05]  /*2c90*/  LEA.HI.X R15, R6, R97, R5, 0x1, P0 ;  /* 0x00000061060f7211 */ /* 0x000fca00000f0c05 */
[----:B------:R0:W2:Y:S01]  /*2ca0*/  @P1 LDG.E.LTC128B.U16 R5, desc[UR40][R14.64] ;  /* 0x000000280e051981 */ /* 0x0000a2000c1e1520 */
[----:B------:R-:W-:Y:S01]  /*2cb0*/  LEA R8, P0, R88, UR4, 0x1 ;  /* 0x0000000458087c11 */ /* 0x000fe2000f8008ff */
[----:B------:R-:W-:Y:S01]  /*2cc0*/  IMAD.WIDE.U32 R6, R86, R94, R10 ;  /* 0x0000005e56067225 */ /* 0x000fe200078e000a */
[----:B------:R-:W-:Y:S03]  /*2cd0*/  BSSY B1, `(.L_x_34) ;  /* 0x0000012000017945 */ /* 0x000fe60003800000 */
[----:B------:R-:W-:Y:S02]  /*2ce0*/  IMAD.IADD R7, R93, 0x1, R7 ;  /* 0x000000015d077824 */ /* 0x000fe400078e0207 */
[----:B------:R-:W-:Y:S01]  /*2cf0*/  IMAD.WIDE.U32 R20, R85, R92, R6 ;  /* 0x0000005c55147225 */ /* 0x000fe200078e0006 */
[----:B0-----:R-:W-:-:S03]  /*2d00*/  SHF.L.U64.HI R15, R94, 0x3, R95 ;  /* 0x000000035e0f7819 */ /* 0x001fc6000001025f */
[----:B------:R-:W-:Y:S01]  /*2d10*/  IMAD.IADD R7, R89, 0x1, R21 ;  /* 0x0000000159077824 */ /* 0x000fe200078e0215 */
[----:B------:R-:W-:Y:S01]  /*2d20*/  LEA R6, P4, R20, R96, 0x1 ;  /* 0x0000006014067211 */ /* 0x000fe200078808ff */
[----:B------:R-:W-:-:S03]  /*2d30*/  IMAD.SHL.U32 R14, R94, 0x8, RZ ;  /* 0x000000085e0e7824 */ /* 0x000fc600078e00ff */
[----:B------:R-:W-:Y:S01]  /*2d40*/  LEA.HI.X R7, R20, R97, R7, 0x1, P4 ;  /* 0x0000006114077211 */ /* 0x000fe200020f0c07 */
[----:B--2---:R-:W-:-:S05]  /*2d50*/  HADD2.F32 R9, -RZ, R5.H0_H0 ;  /* 0x20000005ff097230 */ /* 0x004fca0000004100 */
[----:B------:R-:W-:-:S04]  /*2d60*/  FMUL R9, R9, R74 ;  /* 0x0000004a09097220 */ /* 0x000fc80000400000 */
[----:B------:R-:W-:Y:S01]  /*2d70*/  FFMA R24, R24, R23, R9 ;  /* 0x0000001718187223 */ /* 0x000fe20000000009 */
[----:B------:R-:W-:Y:S02]  /*2d80*/  LEA.HI.X R9, R88, UR5, R99, 0x1, P0 ;  /* 0x0000000558097c11 */ /* 0x000fe400080f0c63 */
[----:B------:R-:W-:Y:S02]  /*2d90*/  ISETP.GT.AND P0, PT, R4, 0x1, PT ;  /* 0x000000010400780c */ /* 0x000fe40003f04270 */
[----:B------:R-:W-:Y:S02]  /*2da0*/  F2FP.F16.F32.PACK_AB R24, RZ, R24 ;  /* 0x00000018ff18723e */ /* 0x000fe400000000ff */
[----:B------:R-:W-:-:S03]  /*2db0*/  ISETP.GT.AND P3, PT, R3, RZ, P0 ;  /* 0x000000ff0300720c */ /* 0x000fc60000764270 */
[----:B------:R0:W-:Y:S10]  /*2dc0*/  @P1 STG.E.U16 desc[UR40][R8.64], R24 ;  /* 0x0000001808001986 */ /* 0x0001f4000c101528 */
[----:B------:R-:W-:Y:S05]  /*2dd0*/  @!P3 BRA `(.L_x_35) ;  /* 0x000000000004b947 */ /* 0x000fea0003800000 */
[----:B------:R1:W5:Y:S02]  /*2de0*/  LDG.E.LTC128B.U16 R5, desc[UR40][R6.64+0x2] ;  /* 0x0000022806057981 */ /* 0x000364000c1e1520 */
.L_x_35:
[----:B------:R-:W-:Y:S05]  /*2df0*/  BSYNC B1 ;  /* 0x0000000000017941 */ /* 0x000fea0003800000 */
.L_x_34:
[----:B-----5:R-:W-:Y:S01]  /*2e00*/  HADD2.F32 R87, -RZ, R5.H0_H0 ;  /* 0x20000005ff577230 */ /* 0x020fe20000004100 */
[----:B------:R-:W-:Y:S01]  /*2e10*/  ISETP.GT.AND P2, PT, R3, 0x8, P2 ;  /* 0x000000080300780c */ /* 0x000fe20001744270 */
[----:B------:R-:W-:Y:S01]  /*2e20*/  IMAD.WIDE.U32 R20, R86, R94, R14 ;  /* 0x0000005e56147225 */ /* 0x000fe200078e000e */
[----:B0-----:R-:W-:-:S03]  /*2e30*/  PRMT R24, R5, 0x7610, R24 ;  /* 0x0000761005187816 */ /* 0x001fc60000000018 */
[----:B------:R-:W-:Y:S01]  /*2e40*/  FMUL R12, R87, R74 ;  /* 0x0000004a570c7220 */ /* 0x000fe20000400000 */
[----:B------:R-:W-:Y:S01]  /*2e50*/  IMAD.IADD R93, R93, 0x1, R21 ;  /* 0x000000015d5d7824 */ /* 0x000fe200078e0215 */
[----:B------:R-:W-:Y:S02]  /*2e60*/  IADD3 R90, P1, R90, R20, RZ ;  /* 0x000000145a5a7210 */ /* 0x000fe40007f3e0ff */
[----:B------:R-:W-:-:S03]  /*2e70*/  FFMA R12, R25, R23, R12 ;  /* 0x00000017190c7223 */ /* 0x000fc6000000000c */
[----:B------:R-:W-:Y:S01]  /*2e80*/  IMAD.X R13, R93, 0x1, R13, P1 ;  /* 0x000000015d0d7824 */ /* 0x000fe200008e060d */
[C---:B------:R-:W-:Y:S02]  /*2e90*/  LEA R14, P1, R90.reuse, R96, 0x1 ;  /* 0x000000605a0e7211 */ /* 0x040fe400078208ff */
[----:B------:R-:W-:Y:S02]  /*2ea0*/  F2FP.F16.F32.PACK_AB R12, RZ, R12 ;  /* 0x0000000cff0c723e */ /* 0x000fe400000000ff */
[----:B------:R-:W-:Y:S02]  /*2eb0*/  LEA.HI.X R15, R90, R97, R13, 0x1, P1 ;  /* 0x000000615a0f7211 */ /* 0x000fe400008f0c0d */
[----:B------:R-:W-:-:S05]  /*2ec0*/  PRMT R21, R12, 0x7610, R21 ;  /* 0x000076100c157816 */ /* 0x000fca0000000015 */
[----:B------:R0:W-:Y:S04]  /*2ed0*/  @P3 STG.E.U16 desc[UR40][R8.64+0x2], R21 ;  /* 0x0000021508003986 */ /* 0x0001e8000c101528 */
[----:B------:R-:W2:Y:S01]  /*2ee0*/  @P2 LDG.E.LTC128B.U16 R24, desc[UR40][R14.64] ;  /* 0x000000280e182981 */ /* 0x000ea2000c1e1520 */
[----:B------:R-:W-:Y:S01]  /*2ef0*/  IADD3 R20, P1, R10, R20, RZ ;  /* 0x000000140a147210 */ /* 0x000fe20007f3e0ff */
[----:B------:R-:W-:Y:S01]  /*2f00*/  BSSY B1, `(.L_x_36) ;  /* 0x0000011000017945 */ /* 0x000fe20003800000 */
[C---:B------:R-:W-:Y:S02]  /*2f10*/  SHF.L.U64.HI R13, R78.reuse, 0x1, R77 ;  /* 0x000000014e0d7819 */ /* 0x040fe4000001024d */
[----:B------:R-:W-:Y:S01]  /*2f20*/  ISETP.GT.AND P0, PT, R3, 0x8, P0 ;  /* 0x000000080300780c */ /* 0x000fe20000704270 */
[----:B0-----:R-:W-:Y:S01]  /*2f30*/  IMAD.X R21, R11, 0x1, R93, P1 ;  /* 0x000000010b157824 */ /* 0x001fe200008e065d */
[----:B------:R-:W-:Y:S01]  /*2f40*/  LEA R12, P1, R78, R8, 0x1 ;  /* 0x000000084e0c7211 */ /* 0x000fe200078208ff */
[----:B------:R-:W-:-:S04]  /*2f50*/  IMAD.WIDE.U32 R20, R85, R92, R20 ;  /* 0x0000005c55147225 */ /* 0x000fc800078e0014 */
[----:B------:R-:W-:Y:S01]  /*2f60*/  IMAD.X R13, R13, 0x1, R9, P1 ;  /* 0x000000010d0d7824 */ /* 0x000fe200008e0609 */
[----:B------:R-:W-:Y:S01]  /*2f70*/  LEA R10, P3, R20, R96, 0x1 ;  /* 0x00000060140a7211 */ /* 0x000fe200078608ff */
[----:B------:R-:W-:-:S05]  /*2f80*/  IMAD.IADD R11, R89, 0x1, R21 ;  /* 0x00000001590b7824 */ /* 0x000fca00078e0215 */
[----:B------:R-:W-:Y:S01]  /*2f90*/  LEA.HI.X R11, R20, R97, R11, 0x1, P3 ;  /* 0x00000061140b7211 */ /* 0x000fe200018f0c0b */
[----:B--2---:R-:W-:-:S05]  /*2fa0*/  HADD2.F32 R5, -RZ, R24.H0_H0 ;  /* 0x20000018ff057230 */ /* 0x004fca0000004100 */
[----:B------:R-:W-:-:S04]  /*2fb0*/  FMUL R5, R5, R74 ;  /* 0x0000004a05057220 */ /* 0x000fc80000400000 */
[----:B------:R-:W-:-:S05]  /*2fc0*/  FFMA R5, R26, R23, R5 ;  /* 0x000000171a057223 */ /* 0x000fca0000000005 */
[----:B------:R-:W-:-:S05]  /*2fd0*/  F2FP.F16.F32.PACK_AB R5, RZ, R5 ;  /* 0x00000005ff05723e */ /* 0x000fca00000000ff */
[----:B------:R0:W-:Y:S01]  /*2fe0*/  @P2 STG.E.U16 desc[UR40][R12.64], R5 ;  /* 0x000000050c002986 */ /* 0x0001e2000c101528 */
[----:B------:R-:W-:Y:S05]  /*2ff0*/  @!P0 BRA `(.L_x_37) ;  /* 0x0000000000048947 */ /* 0x000fea0003800000 */
[----:B------:R2:W5:Y:S02]  /*3000*/  LDG.E.LTC128B.U16 R24, desc[UR40][R10.64+0x2] ;  /* 0x000002280a187981 */ /* 0x000564000c1e1520 */
.L_x_37:
[----:B------:R-:W-:Y:S05]  /*3010*/  BSYNC B1 ;  /* 0x0000000000017941 */ /* 0x000fea0003800000 */
.L_x_36:
[----:B0----5:R-:W-:Y:S01]  /*3020*/  HADD2.F32 R5, -RZ, R24.H0_H0 ;  /* 0x20000018ff057230 */ /* 0x021fe20000004100 */
[----:B------:R-:W-:Y:S01]  /*3030*/  ISETP.GT.AND P1, PT, R4, 0x8, PT ;  /* 0x000000080400780c */ /* 0x000fe20003f24270 */
[----:B------:R-:W-:Y:S03]  /*3040*/  BSSY B1, `(.L_x_38) ;  /* 0x0000008000017945 */ /* 0x000fe60003800000 */
[----:B------:R-:W-:Y:S01]  /*3050*/  FMUL R14, R5, R74 ;  /* 0x0000004a050e7220 */ /* 0x000fe20000400000 */
[----:B------:R-:W-:-:S03]  /*3060*/  ISETP.GT.AND P2, PT, R3, RZ, P1 ;  /* 0x000000ff0300720c */ /* 0x000fc60000f44270 */
[----:B------:R-:W-:-:S05]  /*3070*/  FFMA R14, R27, R23, R14 ;  /* 0x000000171b0e7223 */ /* 0x000fca000000000e */
[----:B------:R-:W-:-:S05]  /*3080*/  F2FP.F16.F32.PACK_AB R14, RZ, R14 ;  /* 0x0000000eff0e723e */ /* 0x000fca00000000ff */
[----:B------:R0:W-:Y:S01]  /*3090*/  @P0 STG.E.U16 desc[UR40][R12.64+0x2], R14 ;  /* 0x0000020e0c000986 */ /* 0x0001e2000c101528 */
[----:B------:R-:W-:Y:S05]  /*30a0*/  @!P2 BRA `(.L_x_39) ;  /* 0x000000000004a947 */ /* 0x000fea0003800000 */
[----:B------:R3:W5:Y:S02]  /*30b0*/  LDG.E.LTC128B.U16 R24, desc[UR40][R6.64+0x10] ;  /* 0x0000102806187981 */ /* 0x000764000c1e1520 */
.L_x_39:
[----:B------:R-:W-:Y:S05]  /*30c0*/  BSYNC B1 ;  /* 0x0000000000017941 */ /* 0x000fea0003800000 */
.L_x_38:
[----:B-----5:R-:W-:Y:S01]  /*30d0*/  HADD2.F32 R5, -RZ, R24.H0_H0 ;  /* 0x20000018ff057230 */ /* 0x020fe20000004100 */
        /* <DEDUP_REMOVED lines=9> */
.L_x_41:
[----:B------:R-:W-:Y:S05]  /*3170*/  BSYNC B1 ;  /* 0x0000000000017941 */ /* 0x000fea0003800000 */
.L_x_40:
[----:B----45:R-:W-:Y:S01]  /*3180*/  HADD2.F32 R5, -RZ, R24.H0_H0 ;  /* 0x20000018ff057230 */ /* 0x030fe20000004100 */
[----:B------:R-:W-:Y:S01]  /*3190*/  ISETP.GT.AND P1, PT, R3, 0x8, P1 ;  /* 0x000000080300780c */ /* 0x000fe20000f24270 */
[----:B------:R-:W-:Y:S03]  /*31a0*/  BSSY B1, `(.L_x_42) ;  /* 0x0000007000017945 */ /* 0x000fe60003800000 */
[----:B0-----:R-:W-:-:S04]  /*31b0*/  FMUL R14, R5, R74 ;  /* 0x0000004a050e7220 */ /* 0x001fc80000400000 */
[----:B------:R-:W-:-:S05]  /*31c0*/  FFMA R14, R29, R23, R14 ;  /* 0x000000171d0e7223 */ /* 0x000fca000000000e */
[----:B------:R-:W-:-:S05]  /*31d0*/  F2FP.F16.F32.PACK_AB R14, RZ, R14 ;  /* 0x0000000eff0e723e */ /* 0x000fca00000000ff */
[----:B------:R0:W-:Y:S01]  /*31e0*/  @P3 STG.E.U16 desc[UR40][R8.64+0x12], R14 ;  /* 0x0000120e08003986 */ /* 0x0001e2000c101528 */
[----:B------:R-:W-:Y:S05]  /*31f0*/  @!P1 BRA `(.L_x_43) ;  /* 0x0000000000049947 */ /* 0x000fea0003800000 */
[----:B------:R4:W5:Y:S02]  /*3200*/  LDG.E.LTC128B.U16 R24, desc[UR40][R10.64+0x10] ;  /* 0x000010280a187981 */ /* 0x000964000c1e1520 */
.L_x_43:
[----:B------:R-:W-:Y:S05]  /*3210*/  BSYNC B1 ;  /* 0x0000000000017941 */ /* 0x000fea0003800000 */
.L_x_42:
[----:B-----5:R-:W-:Y:S01]  /*3220*/  HADD2.F32 R5, -RZ, R24.H0_H0 ;  /* 0x20000018ff057230 */ /* 0x020fe20000004100 */
[----:B------:R-:W-:Y:S01]  /*3230*/  ISETP.GT.AND P0, PT, R3, 0x8, P0 ;  /* 0x000000080300780c */ /* 0x000fe20000704270 */
[----:B------:R-:W-:Y:S03]  /*3240*/  BSSY B1, `(.L_x_44) ;  /* 0x0000007000017945 */ /* 0x000fe60003800000 */
[----:B------:R-:W-:-:S04]  /*3250*/  FMUL R5, R5, R74 ;  /* 0x0000004a05057220 */ /* 0x000fc80000400000 */
[----:B------:R-:W-:-:S05]  /*3260*/  FFMA R5, R30, R23, R5 ;  /* 0x000000171e057223 */ /* 0x000fca0000000005 */
[----:B------:R-:W-:-:S05]  /*3270*/  F2FP.F16.F32.PACK_AB R5, RZ, R5 ;  /* 0x00000005ff05723e */ /* 0x000fca00000000ff */
[----:B------:R0:W-:Y:S01]  /*3280*/  @P1 STG.E.U16 desc[UR40][R12.64+0x10], R5 ;  /* 0x000010050c001986 */ /* 0x0001e2000c101528 */
[----:B------:R-:W-:Y:S05]  /*3290*/  @!P0 BRA `(.L_x_45) ;  /* 0x0000000000048947 */ /* 0x000fea0003800000 */
[----:B------:R0:W5:Y:S02]  /*32a0*/  LDG.E.LTC128B.U16 R24, desc[UR40][R10.64+0x12] ;  /* 0x000012280a187981 */ /* 0x000164000c1e1520 */
.L_x_45:
[----:B------:R-:W-:Y:S05]  /*32b0*/  BSYNC B1 ;  /* 0x0000000000017941 */ /* 0x000fea0003800000 */
.L_x_44:
        /* <DEDUP_REMOVED lines=10> */
.L_x_47:
[----:B------:R-:W-:Y:S05]  /*3360*/  BSYNC B1 ;  /* 0x0000000000017941 */ /* 0x000fea0003800000 */
.L_x_46:
        /* <DEDUP_REMOVED lines=10> */
.L_x_49:
[----:B------:R-:W-:Y:S05]  /*3410*/  BSYNC B1 ;  /* 0x0000000000017941 */ /* 0x000fea0003800000 */
.L_x_48:
[----:B0----5:R-:W-:Y:S01]  /*3420*/  HADD2.F32 R5, -RZ, R24.H0_H0 ;  /* 0x20000018ff057230 */ /* 0x021fe20000004100 */
        /* <DEDUP_REMOVED lines=8> */
.L_x_51:
[----:B------:R-:W-:Y:S05]  /*34b0*/  BSYNC B1 ;  /* 0x0000000000017941 */ /* 0x000fea0003800000 */
.L_x_50:
        /* <DEDUP_REMOVED lines=9> */
.L_x_53:
[----:B------:R-:W-:Y:S05]  /*3550*/  BSYNC B1 ;  /* 0x0000000000017941 */ /* 0x000fea0003800000 */
.L_x_52:
        /* <DEDUP_REMOVED lines=10> */
.L_x_55:
[----:B------:R-:W-:Y:S05]  /*3600*/  BSYNC B1 ;  /* 0x0000000000017941 */ /* 0x000fea0003800000 */
.L_x_54:
        /* <DEDUP_REMOVED lines=10> */
.L_x_57:
[----:B------:R-:W-:Y:S05]  /*36b0*/  BSYNC B1 ;  /* 0x0000000000017941 */ /* 0x000fea0003800000 */
.L_x_56:
        /* <DEDUP_REMOVED lines=9> */
.L_x_59:
[----:B------:R-:W-:Y:S05]  /*3750*/  BSYNC B1 ;  /* 0x0000000000017941 */ /* 0x000fea0003800000 */
.L_x_58:
        /* <DEDUP_REMOVED lines=9> */
.L_x_61:
[----:B------:R-:W-:Y:S05]  /*37f0*/  BSYNC B1 ;  /* 0x0000000000017941 */ /* 0x000fea0003800000 */
.L_x_60:
        /* <DEDUP_REMOVED lines=10> */
.L_x_63:
[----:B------:R-:W-:Y:S05]  /*38a0*/  BSYNC B1 ;  /* 0x0000000000017941 */ /* 0x000fea0003800000 */
.L_x_62:
        /* <DEDUP_REMOVED lines=10> */
.L_x_65:
[----:B------:R-:W-:Y:S05]  /*3950*/  BSYNC B1 ;  /* 0x0000000000017941 */ /* 0x000fea0003800000 */
.L_x_64:
        /* <DEDUP_REMOVED lines=9> */
.L_x_67:
[----:B------:R-:W-:Y:S05]  /*39f0*/  BSYNC B1 ;  /* 0x0000000000017941 */ /* 0x000fea0003800000 */
.L_x_66:
        /* <DEDUP_REMOVED lines=9> */
.L_x_69:
[----:B------:R-:W-:Y:S05]  /*3a90*/  BSYNC B1 ;  /* 0x0000000000017941 */ /* 0x000fea0003800000 */
.L_x_68:
        /* <DEDUP_REMOVED lines=10> */
.L_x_71:
[----:B------:R-:W-:Y:S05]  /*3b40*/  BSYNC B1 ;  /* 0x0000000000017941 */ /* 0x000fea0003800000 */
.L_x_70:
        /* <DEDUP_REMOVED lines=10> */
.L_x_73:
[----:B------:R-:W-:Y:S05]  /*3bf0*/  BSYNC B1 ;  /* 0x0000000000017941 */ /* 0x000fea0003800000 */
.L_x_72:
        /* <DEDUP_REMOVED lines=9> */
.L_x_75:
[----:B------:R-:W-:Y:S05]  /*3c90*/  BSYNC B1 ;  /* 0x0000000000017941 */ /* 0x000fea0003800000 */
.L_x_74:
        /* <DEDUP_REMOVED lines=9> */
.L_x_77:
[----:B------:R-:W-:Y:S05]  /*3d30*/  BSYNC B1 ;  /* 0x0000000000017941 */ /* 0x000fea0003800000 */
.L_x_76:
        /* <DEDUP_REMOVED lines=10> */
.L_x_79:
[----:B------:R-:W-:Y:S05]  /*3de0*/  BSYNC B1 ;  /* 0x0000000000017941 */ /* 0x000fea0003800000 */
.L_x_78:
        /* <DEDUP_REMOVED lines=10> */
.L_x_81:
[----:B------:R-:W-:Y:S05]  /*3e90*/  BSYNC B1 ;  /* 0x0000000000017941 */ /* 0x000fea0003800000 */
.L_x_80:
        /* <DEDUP_REMOVED lines=9> */
.L_x_83:
[----:B------:R-:W-:Y:S05]  /*3f30*/  BSYNC B1 ;  /* 0x0000000000017941 */ /* 0x000fea0003800000 */
.L_x_82:
        /* <DEDUP_REMOVED lines=9> */
.L_x_85:
[----:B------:R-:W-:Y:S05]  /*3fd0*/  BSYNC B1 ;  /* 0x0000000000017941 */ /* 0x000fea0003800000 */
.L_x_84:
        /* <DEDUP_REMOVED lines=10> */
.L_x_87:
[----:B------:R-:W-:Y:S05]  /*4080*/  BSYNC B1 ;  /* 0x0000000000017941 */ /* 0x000fea0003800000 */
.L_x_86:
        /* <DEDUP_REMOVED lines=10> */
.L_x_89:
[----:B------:R-:W-:Y:S05]  /*4130*/  BSYNC B1 ;  /* 0x0000000000017941 */ /* 0x000fea0003800000 */
.L_x_88:
        /* <DEDUP_REMOVED lines=9> */
.L_x_91:
[----:B------:R-:W-:Y:S05]  /*41d0*/  BSYNC B1 ;  /* 0x0000000000017941 */ /* 0x000fea0003800000 */
.L_x_90:
        /* <DEDUP_REMOVED lines=9> */
.L_x_93:
[----:B------:R-:W-:Y:S05]  /*4270*/  BSYNC B1 ;  /* 0x0000000000017941 */ /* 0x000fea0003800000 */
.L_x_92:
        /* <DEDUP_REMOVED lines=10> */
.L_x_95:
[----:B------:R-:W-:Y:S05]  /*4320*/  BSYNC B1 ;  /* 0x0000000000017941 */ /* 0x000fea0003800000 */
.L_x_94:
        /* <DEDUP_REMOVED lines=10> */
.L_x_97:
[----:B------:R-:W-:Y:S05]  /*43d0*/  BSYNC B1 ;  /* 0x0000000000017941 */ /* 0x000fea0003800000 */
.L_x_96:
        /* <DEDUP_REMOVED lines=9> */
.L_x_99:
[----:B------:R-:W-:Y:S05]  /*4470*/  BSYNC B1 ;  /* 0x0000000000017941 */ /* 0x000fea0003800000 */
.L_x_98:
        /* <DEDUP_REMOVED lines=9> */
.L_x_101:
[----:B------:R-:W-:Y:S05]  /*4510*/  BSYNC B1 ;  /* 0x0000000000017941 */ /* 0x000fea0003800000 */
.L_x_100:
        /* <DEDUP_REMOVED lines=10> */
.L_x_103:
[----:B------:R-:W-:Y:S05]  /*45c0*/  BSYNC B1 ;  /* 0x0000000000017941 */ /* 0x000fea0003800000 */
.L_x_102:
        /* <DEDUP_REMOVED lines=10> */
.L_x_105:
[----:B------:R-:W-:Y:S05]  /*4670*/  BSYNC B1 ;  /* 0x0000000000017941 */ /* 0x000fea0003800000 */
.L_x_104:
        /* <DEDUP_REMOVED lines=9> */
.L_x_107:
[----:B------:R-:W-:Y:S05]  /*4710*/  BSYNC B1 ;  /* 0x0000000000017941 */ /* 0x000fea0003800000 */
.L_x_106:
        /* <DEDUP_REMOVED lines=9> */
.L_x_109:
[----:B------:R-:W-:Y:S05]  /*47b0*/  BSYNC B1 ;  /* 0x0000000000017941 */ /* 0x000fea0003800000 */
.L_x_108:
        /* <DEDUP_REMOVED lines=10> */
.L_x_111:
[----:B------:R-:W-:Y:S05]  /*4860*/  BSYNC B1 ;  /* 0x0000000000017941 */ /* 0x000fea0003800000 */
.L_x_110:
        /* <DEDUP_REMOVED lines=10> */
.L_x_113:
[----:B------:R-:W-:Y:S05]  /*4910*/  BSYNC B1 ;  /* 0x0000000000017941 */ /* 0x000fea0003800000 */
.L_x_112:
        /* <DEDUP_REMOVED lines=9> */
.L_x_115:
[----:B------:R-:W-:Y:S05]  /*49b0*/  BSYNC B1 ;  /* 0x0000000000017941 */ /* 0x000fea0003800000 */
.L_x_114:
        /* <DEDUP_REMOVED lines=9> */
.L_x_117:
[----:B------:R-:W-:Y:S05]  /*4a50*/  BSYNC B1 ;  /* 0x0000000000017941 */ /* 0x000fea0003800000 */
.L_x_116:
        /* <DEDUP_REMOVED lines=10> */
.L_x_119:
[----:B------:R-:W-:Y:S05]  /*4b00*/  BSYNC B1 ;  /* 0x0000000000017941 */ /* 0x000fea0003800000 */
.L_x_118:
[----:B-----5:R-:W-:Y:S01]  /*4b10*/  HADD2.F32 R5, -RZ, R24.H0_H0 ;  /* 0x20000018ff057230 */ /* 0x020fe20000004100 */
[----:B------:R-:W-:Y:S01]  /*4b20*/  ISETP.GT.AND P0, PT, R4, 0x59, PT ;  /* 0x000000590400780c */ /* 0x000fe20003f04270 */
[----:B------:R-:W-:Y:S01]  /*4b30*/  @P2 IMAD.MOV.U32 R4, RZ, RZ, R8 ;  /* 0x000000ffff042224 */ /* 0x000fe200078e0008 */
[----:B------:R-:W-:Y:S02]  /*4b40*/  BSSY B1, `(.L_x_120) ;  /* 0x000000a000017945 */ /* 0x000fe40003800000 */
[----:B------:R-:W-:Y:S01]  /*4b50*/  FMUL R5, R5, R74 ;  /* 0x0000004a05057220 */ /* 0x000fe20000400000 */
[----:B------:R-:W-:-:S03]  /*4b60*/  ISETP.GT.AND P3, PT, R3, RZ, P0 ;  /* 0x000000ff0300720c */ /* 0x000fc60000764270 */
[----:B------:R-:W-:-:S05]  /*4b70*/  FFMA R5, R68, R23, R5 ;  /* 0x0000001744057223 */ /* 0x000fca0000000005 */
[----:B------:R-:W-:-:S04]  /*4b80*/  F2FP.F16.F32.PACK_AB R5, RZ, R5 ;  /* 0x00000005ff05723e */ /* 0x000fc800000000ff */
[----:B0-----:R-:W-:Y:S01]  /*4b90*/  PRMT R14, R5, 0x7610, R14 ;  /* 0x00007610050e7816 */ /* 0x001fe2000000000e */
[----:B------:R-:W-:-:S05]  /*4ba0*/  @P2 IMAD.MOV.U32 R5, RZ, RZ, R9 ;  /* 0x000000ffff052224 */ /* 0x000fca00078e0009 */
[----:B------:R0:W-:Y:S01]  /*4bb0*/  @P2 STG.E.U16 desc[UR40][R4.64+0xb0], R14 ;  /* 0x0000b00e04002986 */ /* 0x0001e2000c101528 */
[----:B------:R-:W-:Y:S05]  /*4bc0*/  @!P3 BRA `(.L_x_121) ;  /* 0x000000000004b947 */ /* 0x000fea0003800000 */
[----:B------:R0:W5:Y:S02]  /*4bd0*/  LDG.E.LTC128B.U16 R24, desc[UR40][R6.64+0xb2] ;  /* 0x0000b22806187981 */ /* 0x000164000c1e1520 */
.L_x_121:
[----:B------:R-:W-:Y:S05]  /*4be0*/  BSYNC B1 ;  /* 0x0000000000017941 */ /* 0x000fea0003800000 */
.L_x_120:
        /* <DEDUP_REMOVED lines=9> */
.L_x_123:
[----:B------:R-:W-:Y:S05]  /*4c80*/  BSYNC B1 ;  /* 0x0000000000017941 */ /* 0x000fea0003800000 */
.L_x_122:
[----:B-----5:R-:W-:Y:S01]  /*4c90*/  HADD2.F32 R5, -RZ, R24.H0_H0 ;  /* 0x20000018ff057230 */ /* 0x020fe20000004100 */
[----:B------:R-:W-:Y:S01]  /*4ca0*/  ISETP.GT.AND P0, PT, R3, 0x8, P0 ;  /* 0x000000080300780c */ /* 0x000fe20000704270 */
[----:B0-----:R-:W-:Y:S01]  /*4cb0*/  @P1 IMAD.MOV.U32 R4, RZ, RZ, R12 ;  /* 0x000000ffff041224 */ /* 0x001fe200078e000c */
[----:B------:R-:W-:Y:S02]  /*4cc0*/  BSSY B1, `(.L_x_124) ;  /* 0x0000009000017945 */ /* 0x000fe40003800000 */
[----:B------:R-:W-:-:S04]  /*4cd0*/  FMUL R5, R5, R74 ;  /* 0x0000004a05057220 */ /* 0x000fc80000400000 */
[----:B------:R-:W-:-:S05]  /*4ce0*/  FFMA R5, R70, R23, R5 ;  /* 0x0000001746057223 */ /* 0x000fca0000000005 */
[----:B------:R-:W-:-:S04]  /*4cf0*/  F2FP.F16.F32.PACK_AB R5, RZ, R5 ;  /* 0x00000005ff05723e */ /* 0x000fc800000000ff */
[----:B-1-3--:R-:W-:Y:S01]  /*4d00*/  PRMT R6, R5, 0x7610, R6 ;  /* 0x0000761005067816 */ /* 0x00afe20000000006 */
[----:B------:R-:W-:-:S05]  /*4d10*/  @P1 IMAD.MOV.U32 R5, RZ, RZ, R13 ;  /* 0x000000ffff051224 */ /* 0x000fca00078e000d */
[----:B------:R0:W-:Y:S01]  /*4d20*/  @P1 STG.E.U16 desc[UR40][R4.64+0xb0], R6 ;  /* 0x0000b00604001986 */ /* 0x0001e2000c101528 */
[----:B------:R-:W-:Y:S05]  /*4d30*/  @!P0 BRA `(.L_x_125) ;  /* 0x0000000000048947 */ /* 0x000fea0003800000 */
[----:B------:R1:W5:Y:S02]  /*4d40*/  LDG.E.LTC128B.U16 R24, desc[UR40][R10.64+0xb2] ;  /* 0x0000b2280a187981 */ /* 0x000364000c1e1520 */
.L_x_125:
[----:B------:R-:W-:Y:S05]  /*4d50*/  BSYNC B1 ;  /* 0x0000000000017941 */ /* 0x000fea0003800000 */
.L_x_124:
[----:B------:R-:W-:Y:S05]  /*4d60*/  @!P0 BRA `(.L_x_126) ;  /* 0x0000000c00c88947 */ /* 0x000fea0003800000 */
[----:B-----5:R-:W-:-:S05]  /*4d70*/  HADD2.F32 R3, -RZ, R24.H0_H0 ;  /* 0x20000018ff037230 */ /* 0x020fca0000004100 */
[----:B0-----:R-:W-:-:S04]  /*4d80*/  FMUL R4, R3, R74 ;  /* 0x0000004a03047220 */ /* 0x001fc80000400000 */
[----:B------:R-:W-:-:S05]  /*4d90*/  FFMA R4, R71, R23, R4 ;  /* 0x0000001747047223 */ /* 0x000fca0000000004 */
[----:B------:R-:W-:-:S05]  /*4da0*/  F2FP.F16.F32.PACK_AB R4, RZ, R4 ;  /* 0x00000004ff04723e */ /* 0x000fca00000000ff */
[----:B------:R3:W-:Y:S01]  /*4db0*/  STG.E.U16 desc[UR40][R12.64+0xb2], R4 ;  /* 0x0000b2040c007986 */ /* 0x0007e2000c101528 */
[----:B------:R-:W-:Y:S05]  /*4dc0*/  BRA `(.L_x_126) ;  /* 0x0000000c00b07947 */ /* 0x000fea0003800000 */
.L_x_33:
[----:B------:R-:W-:Y:S01]  /*4dd0*/  ISETP.GT.AND P3, PT, R4, 0x1, PT ;  /* 0x000000010400780c */ /* 0x000fe20003f64270 */
[----:B------:R-:W-:Y:S01]  /*4de0*/  ULDC.64 UR4, c[0x0][0x5c0] ;  /* 0x0001700000047ab9 */ /* 0x000fe20000000a00 */
[-C--:B------:R-:W-:Y:S01]  /*4df0*/  FMUL R24, R24, R23.reuse ;  /* 0x0000001718187220 */ /* 0x080fe20000400000 */
[----:B------:R-:W-:Y:S01]  /*4e00*/  LEA R6, P4, R88, UR4, 0x1 ;  /* 0x0000000458067c11 */ /* 0x000fe2000f8808ff */
[-C--:B------:R-:W-:Y:S01]  /*4e10*/  FMUL R25, R25, R23.reuse ;  /* 0x0000001719197220 */ /* 0x080fe20000400000 */
[----:B------:R-:W-:Y:S01]  /*4e20*/  ISETP.GT.AND P0, PT, R3, RZ, P3 ;  /* 0x000000ff0300720c */ /* 0x000fe20001f04270 */
[-C--:B------:R-:W-:Y:S01]  /*4e30*/  FMUL R26, R26, R23.reuse ;  /* 0x000000171a1a7220 */ /* 0x080fe20000400000 */
[----:B------:R-:W-:Y:S01]  /*4e40*/  F2FP.F16.F32.PACK_AB R24, RZ, R24 ;  /* 0x00000018ff18723e */ /* 0x000fe200000000ff */
[-C--:B------:R-:W-:Y:S01]  /*4e50*/  FMUL R27, R27, R23.reuse ;  /* 0x000000171b1b7220 */ /* 0x080fe20000400000 */
[----:B------:R-:W-:Y:S01]  /*4e60*/  LEA.HI.X R7, R88, UR5, R99, 0x1, P4 ;  /* 0x0000000558077c11 */ /* 0x000fe2000a0f0c63 */
[----:B------:R-:W-:Y:S01]  /*4e70*/  FMUL R28, R28, R23 ;  /* 0x000000171c1c7220 */ /* 0x000fe20000400000 */
[----:B------:R-:W-:Y:S01]  /*4e80*/  F2FP.F16.F32.PACK_AB R25, RZ, R25 ;  /* 0x00000019ff19723e */ /* 0x000fe200000000ff */
[-C--:B------:R-:W-:Y:S01]  /*4e90*/  FMUL R29, R29, R23.reuse ;  /* 0x000000171d1d7220 */ /* 0x080fe20000400000 */
[----:B------:R-:W-:Y:S01]  /*4ea0*/  ISETP.GT.AND P2, PT, R3, 0x8, P2 ;  /* 0x000000080300780c */ /* 0x000fe20001744270 */
[----:B------:R-:W-:Y:S01]  /*4eb0*/  @P1 STG.E.U16 desc[UR40][R6.64], R24 ;  /* 0x0000001806001986 */ /* 0x000fe2000c101528 */
[----:B------:R-:W-:Y:S01]  /*4ec0*/  ISETP.GT.AND P1, PT, R4, 0x8, PT ;  /* 0x000000080400780c */ /* 0x000fe20003f24270 */
[-C--:B------:R-:W-:Y:S01]  /*4ed0*/  FMUL R30, R30, R23.reuse ;  /* 0x000000171e1e7220 */ /* 0x080fe20000400000 */
[C---:B------:R-:W-:Y:S01]  /*4ee0*/  SHF.L.U64.HI R5, R78.reuse, 0x1, R77 ;  /* 0x000000014e057819 */ /* 0x040fe2000001024d */
[----:B------:R-:W-:Y:S01]  /*4ef0*/  @P0 STG.E.U16 desc[UR40][R6.64+0x2], R25 ;  /* 0x0000021906000986 */ /* 0x000fe2000c101528 */
[----:B------:R-:W-:Y:S01]  /*4f00*/  LEA R8, P5, R78, R6, 0x1 ;  /* 0x000000064e087211 */ /* 0x000fe200078a08ff */
[-C--:B------:R-:W-:Y:S01]  /*4f10*/  FMUL R31, R31, R23.reuse ;  /* 0x000000171f1f7220 */ /* 0x080fe20000400000 */
[----:B------:R-:W-:Y:S01]  /*4f20*/  ISETP.GT.AND P3, PT, R3, 0x8, P3 ;  /* 0x000000080300780c */ /* 0x000fe20001f64270 */
[-C--:B------:R-:W-:Y:S01]  /*4f30*/  FMUL R32, R32, R23.reuse ;  /* 0x0000001720207220 */ /* 0x080fe20000400000 */
[----:B------:R-:W-:Y:S01]  /*4f40*/  ISETP.GT.AND P0, PT, R4, 0x9, PT ;  /* 0x000000090400780c */ /* 0x000fe20003f04270 */
[----:B------:R-:W-:Y:S01]  /*4f50*/  IMAD.X R9, R5, 0x1, R7, P5 ;  /* 0x0000000105097824 */ /* 0x000fe200028e0607 */
[----:B------:R-:W-:Y:S01]  /*4f60*/  ISETP.GT.AND P4, PT, R3, RZ, P1 ;  /* 0x000000ff0300720c */ /* 0x000fe20000f84270 */
[-C--:B------:R-:W-:Y:S01]  /*4f70*/  FMUL R33, R33, R23.reuse ;  /* 0x0000001721217220 */ /* 0x080fe20000400000 */
[----:B------:R-:W-:Y:S01]  /*4f80*/  F2FP.F16.F32.PACK_AB R26, RZ, R26 ;  /* 0x0000001aff1a723e */ /* 0x000fe200000000ff */
[-C--:B------:R-:W-:Y:S01]  /*4f90*/  FMUL R34, R34, R23.reuse ;  /* 0x0000001722227220 */ /* 0x080fe20000400000 */
[----:B------:R-:W-:Y:S01]  /*4fa0*/  ISETP.GT.AND P5, PT, R3, RZ, P0 ;  /* 0x000000ff0300720c */ /* 0x000fe200007a4270 */
[----:B------:R-:W-:Y:S01]  /*4fb0*/  FMUL R35, R35, R23 ;  /* 0x0000001723237220 */ /* 0x000fe20000400000 */
[----:B------:R-:W-:Y:S01]  /*4fc0*/  F2FP.F16.F32.PACK_AB R27, RZ, R27 ;  /* 0x0000001bff1b723e */ /* 0x000fe200000000ff */
[----:B------:R-:W-:Y:S01]  /*4fd0*/  @P2 STG.E.U16 desc[UR40][R8.64], R26 ;  /* 0x0000001a08002986 */ /* 0x000fe2000c101528 */
[----:B------:R-:W-:Y:S01]  /*4fe0*/  F2FP.F16.F32.PACK_AB R28, RZ, R28 ;  /* 0x0000001cff1c723e */ /* 0x000fe200000000ff */
[-C--:B------:R-:W-:Y:S01]  /*4ff0*/  FMUL R36, R36, R23.reuse ;  /* 0x0000001724247220 */ /* 0x080fe20000400000 */
[----:B------:R-:W-:Y:S01]  /*5000*/  ISETP.GT.AND P2, PT, R3, 0x8, P1 ;  /* 0x000000080300780c */ /* 0x000fe20000f44270 */
[----:B------:R-:W-:Y:S01]  /*5010*/  @P3 STG.E.U16 desc[UR40][R8.64+0x2], R27 ;  /* 0x0000021b08003986 */ /* 0x000fe2000c101528 */
[----:B------:R-:W-:Y:S01]  /*5020*/  ISETP.GT.AND P1, PT, R4, 0x10, PT ;  /* 0x000000100400780c */ /* 0x000fe20003f24270 */
[----:B------:R-:W-:Y:S01]  /*5030*/  FMUL R37, R37, R23 ;  /* 0x0000001725257220 */ /* 0x000fe20000400000 */
[----:B------:R-:W-:Y:S01]  /*5040*/  F2FP.F16.F32.PACK_AB R29, RZ, R29 ;  /* 0x0000001dff1d723e */ /* 0x000fe200000000ff */
[----:B------:R-:W-:Y:S01]  /*5050*/  @P4 STG.E.U16 desc[UR40][R6.64+0x10], R28 ;  /* 0x0000101c06004986 */ /* 0x000fe2000c101528 */
[C---:B------:R-:W-:Y:S01]  /*5060*/  ISETP.GT.AND P3, PT, R3.reuse, 0x8, P0 ;  /* 0x000000080300780c */ /* 0x040fe20000764270 */
[-C--:B------:R-:W-:Y:S01]  /*5070*/  FMUL R38, R38, R23.reuse ;  /* 0x0000001726267220 */ /* 0x080fe20000400000 */
[----:B------:R-:W-:Y:S01]  /*5080*/  ISETP.GT.AND P0, PT, R4, 0x11, PT ;  /* 0x000000110400780c */ /* 0x000fe20003f04270 */
[----:B------:R-:W-:Y:S01]  /*5090*/  @P5 STG.E.U16 desc[UR40][R6.64+0x12], R29 ;  /* 0x0000121d06005986 */ /* 0x000fe2000c101528 */
        /* <DEDUP_REMOVED lines=108> */
[----:B------:R-:W-:-:S02]  /*5760*/  F2FP.F16.F32.PACK_AB R52, RZ, R52 ;  /* 0x00000034ff34723e */ /* 0x000fc400000000ff */
[C---:B------:R-:W-:Y:S01]  /*5770*/  ISETP.GT.AND P2, PT, R3.reuse, 0x8, P1 ;  /* 0x000000080300780c */ /* 0x040fe20000f44270 */
[----:B------:R-:W-:Y:S01]  /*5780*/  @P3 STG.E.U16 desc[UR40][R8.64+0x62], R51 ;  /* 0x0000623308003986 */ /* 0x000fe2000c101528 */
[C---:B------:R-:W-:Y:S02]  /*5790*/  ISETP.GT.AND P1, PT, R4.reuse, 0x40, PT ;  /* 0x000000400400780c */ /* 0x040fe40003f24270 */
[----:B------:R-:W-:Y:S01]  /*57a0*/  F2FP.F16.F32.PACK_AB R53, RZ, R53 ;  /* 0x00000035ff35723e */ /* 0x000fe200000000ff */
[----:B------:R-:W-:Y:S01]  /*57b0*/  @P4 STG.E.U16 desc[UR40][R6.64+0x70], R52 ;  /* 0x0000703406004986 */ /* 0x000fe2000c101528 */
[C---:B------:R-:W-:Y:S02]  /*57c0*/  ISETP.GT.AND P3, PT, R3.reuse, 0x8, P0 ;  /* 0x000000080300780c */ /* 0x040fe40000764270 */
[----:B------:R-:W-:Y:S01]  /*57d0*/  ISETP.GT.AND P0, PT, R4, 0x41, PT ;  /* 0x000000410400780c */ /* 0x000fe20003f04270 */
[----:B------:R-:W-:Y:S01]  /*57e0*/  @P5 STG.E.U16 desc[UR40][R6.64+0x72], R53 ;  /* 0x0000723506005986 */ /* 0x000fe2000c101528 */
[----:B------:R-:W-:-:S02]  /*57f0*/  ISETP.GT.AND P4, PT, R3, RZ, P1 ;  /* 0x000000ff0300720c */ /* 0x000fc40000f84270 */
[C---:B------:R-:W-:Y:S02]  /*5800*/  ISETP.GT.AND P5, PT, R3.reuse, RZ, P0 ;  /* 0x000000ff0300720c */ /* 0x040fe400007a4270 */
[----:B------:R-:W-:Y:S02]  /*5810*/  F2FP.F16.F32.PACK_AB R54, RZ, R54 ;  /* 0x00000036ff36723e */ /* 0x000fe400000000ff */
[----:B------:R-:W-:Y:S02]  /*5820*/  F2FP.F16.F32.PACK_AB R55, RZ, R55 ;  /* 0x00000037ff37723e */ /* 0x000fe400000000ff */
[----:B------:R-:W-:Y:S01]  /*5830*/  F2FP.F16.F32.PACK_AB R56, RZ, R56 ;  /* 0x00000038ff38723e */ /* 0x000fe200000000ff */
[----:B------:R-:W-:Y:S01]  /*5840*/  @P2 STG.E.U16 desc[UR40][R8.64+0x70], R54 ;  /* 0x0000703608002986 */ /* 0x000fe2000c101528 */
[----:B------:R-:W-:Y:S02]  /*5850*/  F2FP.F16.F32.PACK_AB R57, RZ, R57 ;  /* 0x00000039ff39723e */ /* 0x000fe400000000ff */
[C---:B------:R-:W-:Y:S01]  /*5860*/  ISETP.GT.AND P1, PT, R3.reuse, 0x8, P1 ;  /* 0x000000080300780c */ /* 0x040fe20000f24270 */
[----:B------:R-:W-:Y:S01]  /*5870*/  @P3 STG.E.U16 desc[UR40][R8.64+0x72], R55 ;  /* 0x0000723708003986 */ /* 0x000fe2000c101528 */
[----:B------:R-:W-:-:S02]  /*5880*/  ISETP.GT.AND P2, PT, R3, 0x8, P0 ;  /* 0x000000080300780c */ /* 0x000fc40000744270 */
[C---:B------:R-:W-:Y:S01]  /*5890*/  ISETP.GT.AND P0, PT, R4.reuse, 0x49, PT ;  /* 0x000000490400780c */ /* 0x040fe20003f04270 */
[----:B------:R-:W-:Y:S01]  /*58a0*/  @P4 STG.E.U16 desc[UR40][R6.64+0x80], R56 ;  /* 0x0000803806004986 */ /* 0x000fe2000c101528 */
[----:B------:R-:W-:Y:S02]  /*58b0*/  ISETP.GT.AND P4, PT, R4, 0x48, PT ;  /* 0x000000480400780c */ /* 0x000fe40003f84270 */
[----:B------:R-:W-:Y:S01]  /*58c0*/  F2FP.F16.F32.PACK_AB R58, RZ, R58 ;  /* 0x0000003aff3a723e */ /* 0x000fe200000000ff */
[----:B------:R-:W-:Y:S01]  /*58d0*/  @P5 STG.E.U16 desc[UR40][R6.64+0x82], R57 ;  /* 0x0000823906005986 */ /* 0x000fe2000c101528 */
[C---:B------:R-:W-:Y:S02]  /*58e0*/  ISETP.GT.AND P5, PT, R3.reuse, RZ, P4 ;  /* 0x000000ff0300720c */ /* 0x040fe400027a4270 */
[----:B------:R-:W-:Y:S01]  /*58f0*/  ISETP.GT.AND P3, PT, R3, RZ, P0 ;  /* 0x000000ff0300720c */ /* 0x000fe20000764270 */
[----:B------:R-:W-:Y:S01]  /*5900*/  @P1 STG.E.U16 desc[UR40][R8.64+0x80], R58 ;  /* 0x0000803a08001986 */ /* 0x000fe2000c101528 */
[----:B------:R-:W-:-:S02]  /*5910*/  F2FP.F16.F32.PACK_AB R59, RZ, R59 ;  /* 0x0000003bff3b723e */ /* 0x000fc400000000ff */
[----:B------:R-:W-:Y:S02]  /*5920*/  F2FP.F16.F32.PACK_AB R60, RZ, R60 ;  /* 0x0000003cff3c723e */ /* 0x000fe400000000ff */
[C---:B------:R-:W-:Y:S01]  /*5930*/  ISETP.GT.AND P4, PT, R3.reuse, 0x8, P4 ;  /* 0x000000080300780c */ /* 0x040fe20002784270 */
[----:B------:R-:W-:Y:S01]  /*5940*/  @P2 STG.E.U16 desc[UR40][R8.64+0x82], R59 ;  /* 0x0000823b08002986 */ /* 0x000fe2000c101528 */
[----:B------:R-:W-:Y:S02]  /*5950*/  F2FP.F16.F32.PACK_AB R61, RZ, R61 ;  /* 0x0000003dff3d723e */ /* 0x000fe400000000ff */
[C---:B------:R-:W-:Y:S01]  /*5960*/  ISETP.GT.AND P2, PT, R4.reuse, 0x51, PT ;  /* 0x000000510400780c */ /* 0x040fe20003f44270 */
[----:B------:R-:W-:Y:S01]  /*5970*/  @P5 STG.E.U16 desc[UR40][R6.64+0x90], R60 ;  /* 0x0000903c06005986 */ /* 0x000fe2000c101528 */
[----:B------:R-:W-:Y:S02]  /*5980*/  ISETP.GT.AND P5, PT, R3, 0x8, P0 ;  /* 0x000000080300780c */ /* 0x000fe400007a4270 */
[C---:B------:R-:W-:Y:S01]  /*5990*/  ISETP.GT.AND P1, PT, R4.reuse, 0x58, PT ;  /* 0x000000580400780c */ /* 0x040fe20003f24270 */
[----:B------:R-:W-:Y:S01]  /*59a0*/  @P3 STG.E.U16 desc[UR40][R6.64+0x92], R61 ;  /* 0x0000923d06003986 */ /* 0x000fe2000c101528 */
[----:B------:R-:W-:-:S02]  /*59b0*/  ISETP.GT.AND P3, PT, R4, 0x50, PT ;  /* 0x000000500400780c */ /* 0x000fc40003f64270 */
[----:B------:R-:W-:Y:S01]  /*59c0*/  ISETP.GT.AND P0, PT, R4, 0x59, PT ;  /* 0x000000590400780c */ /* 0x000fe20003f04270 */
[----:B------:R-:W-:Y:S01]  /*59d0*/  @P4 IMAD.MOV.U32 R4, RZ, RZ, R8 ;  /* 0x000000ffff044224 */ /* 0x000fe200078e0008 */
[----:B------:R-:W-:Y:S01]  /*59e0*/  F2FP.F16.F32.PACK_AB R62, RZ, R62 ;  /* 0x0000003eff3e723e */ /* 0x000fe200000000ff */
[----:B------:R-:W-:Y:S01]  /*59f0*/  @P4 IMAD.MOV.U32 R5, RZ, RZ, R9 ;  /* 0x000000ffff054224 */ /* 0x000fe200078e0009 */
[----:B------:R-:W-:Y:S02]  /*5a00*/  F2FP.F16.F32.PACK_AB R63, RZ, R63 ;  /* 0x0000003fff3f723e */ /* 0x000fe400000000ff */
[----:B------:R-:W-:Y:S02]  /*5a10*/  F2FP.F16.F32.PACK_AB R64, RZ, R64 ;  /* 0x00000040ff40723e */ /* 0x000fe400000000ff */
[----:B------:R0:W-:Y:S01]  /*5a20*/  @P4 STG.E.U16 desc[UR40][R4.64+0x90], R62 ;  /* 0x0000903e04004986 */ /* 0x0001e2000c101528 */
[----:B------:R-:W-:Y:S02]  /*5a30*/  ISETP.GT.AND P4, PT, R3, RZ, P2 ;  /* 0x000000ff0300720c */ /* 0x000fe40001784270 */
[----:B------:R-:W-:-:S02]  /*5a40*/  F2FP.F16.F32.PACK_AB R65, RZ, R65 ;  /* 0x00000041ff41723e */ /* 0x000fc400000000ff */
[----:B------:R-:W-:Y:S02]  /*5a50*/  ISETP.GT.AND P2, PT, R3, 0x8, P2 ;  /* 0x000000080300780c */ /* 0x000fe40001744270 */
[----:B------:R-:W-:Y:S02]  /*5a60*/  F2FP.F16.F32.PACK_AB R66, RZ, R66 ;  /* 0x00000042ff42723e */ /* 0x000fe400000000ff */
[----:B------:R-:W-:Y:S02]  /*5a70*/  F2FP.F16.F32.PACK_AB R67, RZ, R67 ;  /* 0x00000043ff43723e */ /* 0x000fe400000000ff */
[----:B------:R-:W-:Y:S01]  /*5a80*/  F2FP.F16.F32.PACK_AB R68, RZ, R68 ;  /* 0x00000044ff44723e */ /* 0x000fe200000000ff */
[----:B0-----:R-:W-:Y:S01]  /*5a90*/  @P5 IMAD.MOV.U32 R4, RZ, RZ, R8 ;  /* 0x000000ffff045224 */ /* 0x001fe200078e0008 */
[----:B------:R-:W-:Y:S01]  /*5aa0*/  F2FP.F16.F32.PACK_AB R69, RZ, R69 ;  /* 0x00000045ff45723e */ /* 0x000fe200000000ff */
[----:B------:R-:W-:Y:S01]  /*5ab0*/  @P5 IMAD.MOV.U32 R5, RZ, RZ, R9 ;  /* 0x000000ffff055224 */ /* 0x000fe200078e0009 */
[----:B------:R-:W-:-:S02]  /*5ac0*/  F2FP.F16.F32.PACK_AB R70, RZ, R70 ;  /* 0x00000046ff46723e */ /* 0x000fc400000000ff */
[----:B------:R-:W-:Y:S02]  /*5ad0*/  F2FP.F16.F32.PACK_AB R71, RZ, R71 ;  /* 0x00000047ff47723e */ /* 0x000fe400000000ff */
[----:B------:R0:W-:Y:S01]  /*5ae0*/  @P5 STG.E.U16 desc[UR40][R4.64+0x92], R63 ;  /* 0x0000923f04005986 */ /* 0x0001e2000c101528 */
[C---:B------:R-:W-:Y:S02]  /*5af0*/  ISETP.GT.AND P5, PT, R3.reuse, RZ, P3 ;  /* 0x000000ff0300720c */ /* 0x040fe40001fa4270 */
[----:B------:R-:W-:-:S11]  /*5b00*/  ISETP.GT.AND P3, PT, R3, 0x8, P3 ;  /* 0x000000080300780c */ /* 0x000fd60001f64270 */
[----:B0-----:R-:W-:Y:S02]  /*5b10*/  @P5 IMAD.MOV.U32 R4, RZ, RZ, R6 ;  /* 0x000000ffff045224 */ /* 0x001fe400078e0006 */
[----:B------:R-:W-:-:S05]  /*5b20*/  @P5 IMAD.MOV.U32 R5, RZ, RZ, R7 ;  /* 0x000000ffff055224 */ /* 0x000fca00078e0007 */
[----:B------:R0:W-:Y:S01]  /*5b30*/  @P5 STG.E.U16 desc[UR40][R4.64+0xa0], R64 ;  /* 0x0000a04004005986 */ /* 0x0001e2000c101528 */
[C---:B------:R-:W-:Y:S02]  /*5b40*/  ISETP.GT.AND P5, PT, R3.reuse, RZ, P0 ;  /* 0x000000ff0300720c */ /* 0x040fe400007a4270 */
[----:B------:R-:W-:Y:S01]  /*5b50*/  ISETP.GT.AND P0, PT, R3, 0x8, P0 ;  /* 0x000000080300780c */ /* 0x000fe20000704270 */
[----:B0-----:R-:W-:Y:S02]  /*5b60*/  @P4 IMAD.MOV.U32 R4, RZ, RZ, R6 ;  /* 0x000000ffff044224 */ /* 0x001fe400078e0006 */
[----:B------:R-:W-:-:S05]  /*5b70*/  @P4 IMAD.MOV.U32 R5, RZ, RZ, R7 ;  /* 0x000000ffff054224 */ /* 0x000fca00078e0007 */
[----:B------:R0:W-:Y:S01]  /*5b80*/  @P4 STG.E.U16 desc[UR40][R4.64+0xa2], R65 ;  /* 0x0000a24104004986 */ /* 0x0001e2000c101528 */
[C---:B------:R-:W-:Y:S02]  /*5b90*/  ISETP.GT.AND P4, PT, R3.reuse, RZ, P1 ;  /* 0x000000ff0300720c */ /* 0x040fe40000f84270 */
[----:B------:R-:W-:Y:S01]  /*5ba0*/  ISETP.GT.AND P1, PT, R3, 0x8, P1 ;  /* 0x000000080300780c */ /* 0x000fe20000f24270 */
[----:B0-----:R-:W-:Y:S02]  /*5bb0*/  @P3 IMAD.MOV.U32 R4, RZ, RZ, R8 ;  /* 0x000000ffff043224 */ /* 0x001fe400078e0008 */
[----:B------:R-:W-:-:S05]  /*5bc0*/  @P3 IMAD.MOV.U32 R5, RZ, RZ, R9 ;  /* 0x000000ffff053224 */ /* 0x000fca00078e0009 */
[----:B------:R0:W-:Y:S02]  /*5bd0*/  @P3 STG.E.U16 desc[UR40][R4.64+0xa0], R66 ;  /* 0x0000a04204003986 */ /* 0x0001e4000c101528 */
[----:B0-----:R-:W-:Y:S02]  /*5be0*/  @P2 IMAD.MOV.U32 R4, RZ, RZ, R8 ;  /* 0x000000ffff042224 */ /* 0x001fe400078e0008 */
[----:B------:R-:W-:-:S05]  /*5bf0*/  @P2 IMAD.MOV.U32 R5, RZ, RZ, R9 ;  /* 0x000000ffff052224 */ /* 0x000fca00078e0009 */
[----:B------:R0:W-:Y:S02]  /*5c00*/  @P2 STG.E.U16 desc[UR40][R4.64+0xa2], R67 ;  /* 0x0000a24304002986 */ /* 0x0001e4000c101528 */
[----:B0-----:R-:W-:Y:S02]  /*5c10*/  @P4 IMAD.MOV.U32 R4, RZ, RZ, R6 ;  /* 0x000000ffff044224 */ /* 0x001fe400078e0006 */
[----:B------:R-:W-:-:S05]  /*5c20*/  @P4 IMAD.MOV.U32 R5, RZ, RZ, R7 ;  /* 0x000000ffff054224 */ /* 0x000fca00078e0007 */
[----:B------:R0:W-:Y:S04]  /*5c30*/  @P4 STG.E.U16 desc[UR40][R4.64+0xb0], R68 ;  /* 0x0000b04404004986 */ /* 0x0001e8000c101528 */
[----:B------:R1:W-:Y:S01]  /*5c40*/  @P5 STG.E.U16 desc[UR40][R6.64+0xb2], R69 ;  /* 0x0000b24506005986 */ /* 0x0003e2000c101528 */
[----:B0-----:R-:W-:Y:S02]  /*5c50*/  @P1 IMAD.MOV.U32 R4, RZ, RZ, R8 ;  /* 0x000000ffff041224 */ /* 0x001fe400078e0008 */
[----:B------:R-:W-:-:S05]  /*5c60*/  @P1 IMAD.MOV.U32 R5, RZ, RZ, R9 ;  /* 0x000000ffff051224 */ /* 0x000fca00078e0009 */
[----:B------:R1:W-:Y:S04]  /*5c70*/  @P1 STG.E.U16 desc[UR40][R4.64+0xb0], R70 ;  /* 0x0000b04604001986 */ /* 0x0003e8000c101528 */
[----:B------:R1:W-:Y:S02]  /*5c80*/  @P0 STG.E.U16 desc[UR40][R8.64+0xb2], R71 ;  /* 0x0000b24708000986 */ /* 0x0003e4000c101528 */
.L_x_126:
[----:B------:R-:W-:Y:S05]  /*5c90*/  BSYNC B0 ;  /* 0x0000000000007941 */ /* 0x000fea0003800000 */
.L_x_32:
[----:B------:R-:W-:Y:S01]  /*5ca0*/  IADD3 R16, P0, R16, UR38, RZ ;  /* 0x0000002610107c10 */ /* 0x000fe2000ff1e0ff */
[----:B------:R-:W-:Y:S01]  /*5cb0*/  ULDC.64 UR4, c[0x0][0x650] ;  /* 0x0001940000047ab9 */ /* 0x000fe20000000a00 */
[----:B------:R-:W-:Y:S01]  /*5cc0*/  PRMT R3, RZ, 0x7610, R3 ;  /* 0x00007610ff037816 */ /* 0x000fe20000000003 */
[----:B------:R-:W-:Y:S01]  /*5cd0*/  IMAD.MOV.U32 R86, RZ, RZ, -0x1 ;  /* 0xffffffffff567424 */ /* 0x000fe200078e00ff */
[----:B------:R-:W-:Y:S01]  /*5ce0*/  IADD3.X R17, R17, UR37, RZ, P0, !PT ;  /* 0x0000002511117c10 */ /* 0x000fe200087fe4ff */
[----:B------:R-:W-:Y:S01]  /*5cf0*/  IMAD.MOV.U32 R85, RZ, RZ, -0x1 ;  /* 0xffffffffff557424 */ /* 0x000fe200078e00ff */
[----:B------:R-:W-:-:S04]  /*5d00*/  ISETP.GE.U32.AND P0, PT, R16, UR4, PT ;  /* 0x0000000410007c0c */ /* 0x000fc8000bf06070 */
[----:B------:R-:W-:-:S13]  /*5d10*/  ISETP.GE.U32.AND.EX P0, PT, R17, UR5, PT, P0 ;  /* 0x0000000511007c0c */ /* 0x000fda000bf06100 */
[----:B------:R-:W-:Y:S05]  /*5d20*/  @P0 BRA `(.L_x_127) ;  /* 0x00000004004c0947 */ /* 0x000fea0003800000 */
[----:B-12-4-:R-:W1:Y:S01]  /*5d30*/  LDC.64 R10, c[0x0][0x628] ;  /* 0x00018a00ff0a7b82 */ /* 0x016e620000000a00 */
[----:B---3--:R-:W2:Y:S01]  /*5d40*/  S2R R12, SR_CTAID.X ;  /* 0x00000000000c7919 */ /* 0x008ea20000002500 */
[----:B------:R-:W-:Y:S02]  /*5d50*/  IMAD.MOV.U32 R8, RZ, RZ, R16 ;  /* 0x000000ffff087224 */ /* 0x000fe400078e0010 */
[----:B------:R-:W-:Y:S01]  /*5d60*/  IMAD.MOV.U32 R9, RZ, RZ, R17 ;  /* 0x000000ffff097224 */ /* 0x000fe200078e0011 */
[----:B------:R-:W3:Y:S03]  /*5d70*/  S2R R20, SR_CTAID.Y ;  /* 0x0000000000147919 */ /* 0x000ee60000002600 */
[----:B------:R-:W4:Y:S08]  /*5d80*/  LDC R0, c[0x0][0x630] ;  /* 0x00018c00ff007b82 */ /* 0x000f300000000800 */
[----:B------:R-:W0:Y:S01]  /*5d90*/  LDC.64 R14, c[0x0][0x620] ;  /* 0x00018800ff0e7b82 */ /* 0x000e220000000a00 */
[----:B-1----:R-:W-:-:S04]  /*5da0*/  ISETP.NE.U32.AND P0, PT, R10, RZ, PT ;  /* 0x000000ff0a00720c */ /* 0x002fc80003f05070 */
[----:B------:R-:W-:-:S13]  /*5db0*/  ISETP.NE.AND.EX P0, PT, R11, RZ, PT, P0 ;  /* 0x000000ff0b00720c */ /* 0x000fda0003f05300 */
[----:B0-234-:R-:W-:Y:S05]  /*5dc0*/  @!P0 BRA `(.L_x_128) ;  /* 0x0000000000288947 */ /* 0x01dfea0003800000 */
        /* <DEDUP_REMOVED lines=10> */
.L_x_128:
[-CC-:B------:R-:W-:Y:S01]  /*5e70*/  SHF.R.U64 R85, R8, R0.reuse, R9.reuse ;  /* 0x0000000008557219 */ /* 0x180fe20000001209 */
[----:B------:R-:W0:Y:S01]  /*5e80*/  LDC.64 R26, c[0x0][0x640] ;  /* 0x00019000ff1a7b82 */ /* 0x000e220000000a00 */
[----:B------:R-:W-:Y:S01]  /*5e90*/  SHF.R.U32.HI R0, RZ, R0, R9 ;  /* 0x00000000ff007219 */ /* 0x000fe20000011609 */
[----:B------:R-:W-:Y:S01]  /*5ea0*/  ULDC UR4, c[0x0][0x150] ;  /* 0x0000540000047ab9 */ /* 0x000fe20000000800 */
[----:B------:R-:W-:Y:S02]  /*5eb0*/  IADD3 R3, P0, RZ, -R85, RZ ;  /* 0x80000055ff037210 */ /* 0x000fe40007f1e0ff */
[----:B------:R-:W-:-:S03]  /*5ec0*/  I2FP.F32.U32 R7, R12 ;  /* 0x0000000c00077245 */ /* 0x000fc60000201000 */
[----:B------:R-:W1:Y:S01]  /*5ed0*/  LDC R6, c[0x0][0x618] ;  /* 0x00018600ff067b82 */ /* 0x000e620000000800 */
[----:B------:R-:W-:Y:S02]  /*5ee0*/  IMAD.X R5, RZ, RZ, ~R0, P0 ;  /* 0x000000ffff057224 */ /* 0x000fe400000e0e00 */
[----:B------:R-:W-:Y:S01]  /*5ef0*/  FMUL R7, R7, UR4 ;  /* 0x0000000407077c20 */ /* 0x000fe20008400000 */
[----:B------:R-:W-:Y:S01]  /*5f00*/  ULDC UR4, c[0x0][0x154] ;  /* 0x0000550000047ab9 */ /* 0x000fe20000000800 */
[-C--:B------:R-:W-:Y:S02]  /*5f10*/  IMAD R0, R5, R14.reuse, RZ ;  /* 0x0000000e05007224 */ /* 0x080fe400078e02ff */
[C---:B------:R-:W-:Y:S01]  /*5f20*/  IMAD.WIDE.U32 R4, R3.reuse, R14, R16 ;  /* 0x0000000e03047225 */ /* 0x040fe200078e0010 */
[----:B------:R-:W2:Y:S01]  /*5f30*/  LDC R8, c[0x0][0x608] ;  /* 0x00018200ff087b82 */ /* 0x000ea20000000800 */
[----:B------:R-:W3:Y:S02]  /*5f40*/  F2I.U32.TRUNC.NTZ R7, R7 ;  /* 0x0000000700077305 */ /* 0x000ee4000020f000 */
[----:B------:R-:W-:Y:S01]  /*5f50*/  IMAD R3, R3, R15, R0 ;  /* 0x0000000f03037224 */ /* 0x000fe200078e0200 */
[----:B------:R-:W-:-:S03]  /*5f60*/  I2FP.F32.U32 R0, R20 ;  /* 0x0000001400007245 */ /* 0x000fc60000201000 */
[----:B------:R-:W-:Y:S01]  /*5f70*/  IMAD.IADD R3, R5, 0x1, R3 ;  /* 0x0000000105037824 */ /* 0x000fe200078e0203 */
[----:B------:R-:W4:Y:S01]  /*5f80*/  LDC R11, c[0x0][0x658] ;  /* 0x00019600ff0b7b82 */ /* 0x000f220000000800 */
[----:B0-----:R-:W-:-:S04]  /*5f90*/  ISETP.NE.U32.AND P0, PT, R26, RZ, PT ;  /* 0x000000ff1a00720c */ /* 0x001fc80003f05070 */
[----:B------:R-:W-:-:S03]  /*5fa0*/  ISETP.NE.AND.EX P0, PT, R27, RZ, PT, P0 ;  /* 0x000000ff1b00720c */ /* 0x000fc60003f05300 */
[----:B------:R-:W0:Y:S01]  /*5fb0*/  LDC R9, c[0x0][0x144] ;  /* 0x00005100ff097b82 */ /* 0x000e220000000800 */
[-C--:B-1----:R-:W-:Y:S01]  /*5fc0*/  SHF.R.U64 R10, R4, R6.reuse, R3 ;  /* 0x00000006040a7219 */ /* 0x082fe20000001203 */
[----:B---3--:R-:W-:Y:S01]  /*5fd0*/  IMAD.MOV R7, RZ, RZ, -R7 ;  /* 0x000000ffff077224 */ /* 0x008fe200078e0a07 */
[----:B------:R-:W-:Y:S01]  /*5fe0*/  SHF.R.U32.HI R3, RZ, R6, R3 ;  /* 0x00000006ff037219 */ /* 0x000fe20000011603 */
[----:B------:R-:W-:-:S04]  /*5ff0*/  FMUL R6, R0, UR4 ;  /* 0x0000000400067c20 */ /* 0x000fc80008400000 */
[----:B------:R-:W1:Y:S01]  /*6000*/  LDC R21, c[0x0][0x148] ;  /* 0x00005200ff157b82 */ /* 0x000e620000000800 */
[----:B------:R3:W0:Y:S01]  /*6010*/  F2I.U32.TRUNC.NTZ R14, R6 ;  /* 0x00000006000e7305 */ /* 0x000622000020f000 */
[-CC-:B--2---:R-:W-:Y:S02]  /*6020*/  SHF.R.U64 R13, R10, R8.reuse, R3.reuse ;  /* 0x000000080a0d7219 */ /* 0x184fe40000001203 */
[----:B------:R-:W-:-:S04]  /*6030*/  SHF.R.U32.HI R0, RZ, R8, R3 ;  /* 0x00000008ff007219 */ /* 0x000fc80000011603 */
[----:B-----5:R-:W2:Y:S01]  /*6040*/  LDC R24, c[0x0][0x648] ;  /* 0x00019200ff187b82 */ /* 0x020ea20000000800 */
[-CC-:B----4-:R-:W-:Y:S02]  /*6050*/  SHF.R.U64 R15, R13, R11.reuse, R0.reuse ;  /* 0x0000000b0d0f7219 */ /* 0x190fe40000001200 */
[----:B------:R-:W-:-:S03]  /*6060*/  SHF.R.U32.HI R5, RZ, R11, R0 ;  /* 0x0000000bff057219 */ /* 0x000fc60000011600 */
[----:B------:R-:W-:Y:S02]  /*6070*/  IMAD.MOV.U32 R4, RZ, RZ, R15 ;  /* 0x000000ffff047224 */ /* 0x000fe400078e000f */
[----:B------:R-:W4:Y:S01]  /*6080*/  LDC R28, c[0x0][0x638] ;  /* 0x00018e00ff1c7b82 */ /* 0x000f220000000800 */
[----:B0-----:R-:W-:-:S07]  /*6090*/  IMAD R25, R9, R7, R12 ;  /* 0x0000000709197224 */ /* 0x001fce00078e020c */
[----:B------:R-:W0:Y:S08]  /*60a0*/  LDC R29, c[0x0][0x610] ;  /* 0x00018400ff1d7b82 */ /* 0x000e300000000800 */
[----:B------:R-:W0:Y:S01]  /*60b0*/  LDC R30, c[0x0][0x600] ;  /* 0x00018000ff1e7b82 */ /* 0x000e220000000800 */
[----:B-123--:R-:W-:Y:S05]  /*60c0*/  @!P0 BRA `(.L_x_129) ;  /* 0x0000000000288947 */ /* 0x00efea0003800000 */
[----:B------:R-:W1:Y:S02]  /*60d0*/  LDC R0, c[0x0][0x64c] ;  /* 0x00019300ff007b82 */ /* 0x000e640000000800 */
[----:B-1----:R-:W-:-:S05]  /*60e0*/  IADD3 R3, P0, R15, R0, RZ ;  /* 0x000000000f037210 */ /* 0x002fca0007f1e0ff */
        /* <DEDUP_REMOVED lines=8> */
.L_x_129:
[----:B------:R-:W-:Y:S01]  /*6170*/  ISETP.NE.AND P0, PT, R2, 0x1, PT ;  /* 0x000000010200780c */ /* 0x000fe20003f05270 */
[----:B------:R-:W-:Y:S01]  /*6180*/  IMAD.MOV R14, RZ, RZ, -R14 ;  /* 0x000000ffff0e7224 */ /* 0x000fe200078e0a0e */
[----:B------:R-:W-:Y:S02]  /*6190*/  SHF.R.U64 R0, R4, R24, R5 ;  /* 0x0000001804007219 */ /* 0x000fe40000001205 */
[----:B------:R-:W-:Y:S02]  /*61a0*/  LOP3.LUT R3, R13, R82, RZ, 0xc0, !PT ;  /* 0x000000520d037212 */ /* 0x000fe400078ec0ff */
[----:B------:R-:W-:Y:S01]  /*61b0*/  LOP3.LUT R10, R10, R81, RZ, 0xc0, !PT ;  /* 0x000000510a0a7212 */ /* 0x000fe200078ec0ff */
[----:B------:R-:W-:Y:S02]  /*61c0*/  IMAD.MOV R4, RZ, RZ, -R0 ;  /* 0x000000ffff047224 */ /* 0x000fe400078e0a00 */
[----:B------:R-:W-:Y:S02]  /*61d0*/  IMAD R0, R76, R0, R3 ;  /* 0x000000004c007224 */ /* 0x000fe400078e0203 */
[----:B----4-:R-:W-:-:S02]  /*61e0*/  IMAD R3, R4, R28, R15 ;  /* 0x0000001c04037224 */ /* 0x010fc400078e020f */
[----:B------:R-:W-:Y:S02]  /*61f0*/  @P0 IMAD R25, R21, R14, R20 ;  /* 0x0000000e15190224 */ /* 0x000fe400078e0214 */
[----:B0-----:R-:W-:Y:S02]  /*6200*/  IMAD R5, R3, R30, R10 ;  /* 0x0000001e03057224 */ /* 0x001fe400078e020a */
[----:B------:R-:W-:Y:S02]  /*6210*/  IMAD R0, R0, R29, R25 ;  /* 0x0000001d00007224 */ /* 0x000fe400078e0219 */
[----:B------:R-:W-:-:S03]  /*6220*/  IMAD.MOV.U32 R4, RZ, RZ, 0x1 ;  /* 0x00000001ff047424 */ /* 0x000fc600078e00ff */
[----:B------:R-:W-:Y:S02]  /*6230*/  SEL R86, R5, R0, !P0 ;  /* 0x0000000005567207 */ /* 0x000fe40004000000 */
[----:B------:R-:W-:Y:S02]  /*6240*/  PRMT R3, R4, 0x7610, R3 ;  /* 0x0000761004037816 */ /* 0x000fe40000000003 */
[----:B------:R-:W-:-:S07]  /*6250*/  SEL R0, R0, R5, !P0 ;  /* 0x0000000500007207 */ /* 0x000fce0004000000 */
.L_x_127:
[----:B------:R-:W-:Y:S01]  /*6260*/  UIADD3 UR42, UR43, UR42, URZ ;  /* 0x0000002a2b2a7290 */ /* 0x000fe2000fffe03f */
[----:B------:R-:W-:Y:S01]  /*6270*/  LOP3.LUT P0, RZ, R3, 0xff, RZ, 0xc0, !PT ;  /* 0x000000ff03ff7812 */ /* 0x000fe2000780c0ff */
[----:B------:R-:W-:Y:S02]  /*6280*/  IMAD.MOV.U32 R87, RZ, RZ, R0 ;  /* 0x000000ffff577224 */ /* 0x000fe400078e0000 */
[----:B------:R-:W-:Y:S02]  /*6290*/  USHF.R.U32.HI UR4, URZ, 0x1, UR42 ;  /* 0x000000013f047899 */ /* 0x000fe4000801162a */
[----:B------:R-:W-:Y:S02]  /*62a0*/  UISETP.GT.U32.AND UP1, UPT, UR42, 0x1, UPT ;  /* 0x000000012a00788c */ /* 0x000fe4000bf24070 */
[----:B------:R-:W-:Y:S02]  /*62b0*/  ULOP3.LUT UR4, UR4, 0x1, URZ, 0xc0, !UPT ;  /* 0x0000000104047892 */ /* 0x000fe4000f8ec03f */
[----:B------:R-:W-:-:S02]  /*62c0*/  UISETP.LT.U32.AND UP1, UPT, UR43, 0x2, UP1 ;  /* 0x000000022b00788c */ /* 0x000fc40008f21070 */
[----:B------:R-:W-:Y:S02]  /*62d0*/  UISETP.NE.U32.AND UP0, UPT, UR4, 0x1, UPT ;  /* 0x000000010400788c */ /* 0x000fe4000bf05070 */
[----:B------:R-:W-:Y:S02]  /*62e0*/  USEL UR5, URZ, 0x1, !UP1 ;  /* 0x000000013f057887 */ /* 0x000fe4000c800000 */
[----:B------:R-:W-:Y:S02]  /*62f0*/  UISETP.GT.U32.AND UP0, UPT, UR43, 0x1, !UP0 ;  /* 0x000000012b00788c */ /* 0x000fe4000c704070 */
[----:B------:R-:W-:Y:S02]  /*6300*/  ULOP3.LUT UR42, UR42, 0x1, URZ, 0xc0, !UPT ;  /* 0x000000012a2a7892 */ /* 0x000fe4000f8ec03f */
[----:B------:R-:W-:-:S04]  /*6310*/  USEL UR4, URZ, 0x1, !UP0 ;  /* 0x000000013f047887 */ /* 0x000fc8000c000000 */
[----:B------:R-:W-:Y:S01]  /*6320*/  ULOP3.LUT UR36, UR4, UR36, UR5, 0x96, !UPT ;  /* 0x0000002404247292 */ /* 0x000fe2000f8e9605 */
[----:B------:R-:W-:Y:S11]  /*6330*/  @P0 BRA `(.L_x_130) ;  /* 0xffffffb000400947 */ /* 0x000ff6000383ffff */
[----:B------:R-:W-:Y:S05]  /*6340*/  EXIT ;  /* 0x000000000000794d */ /* 0x000fea0003800000 */
.L_x_7:
        /* <DEDUP_REMOVED lines=26> */
.L_x_132:
[----:B------:R-:W0:Y:S01]  /*64f0*/  LDC.64 R28, c[0x0][0x640] ;  /* 0x00019000ff1c7b82 */ /* 0x000e220000000a00 */
[-CC-:B------:R-:W-:Y:S01]  /*6500*/  SHF.R.U64 R21, R14, R8.reuse, R15.reuse ;  /* 0x000000080e157219 */ /* 0x180fe2000000120f */
[----:B------:R-:W-:Y:S01]  /*6510*/  IMAD.MOV.U32 R31, RZ, RZ, 0x1 ;  /* 0x00000001ff1f7424 */ /* 0x000fe200078e00ff */
[----:B------:R-:W-:Y:S02]  /*6520*/  SHF.R.U32.HI R7, RZ, R8, R15 ;  /* 0x00000008ff077219 */ /* 0x000fe4000001160f */
[----:B------:R-:W-:-:S03]  /*6530*/  IADD3 R13, P0, RZ, -R21, RZ ;  /* 0x80000015ff0d7210 */ /* 0x000fc60007f1e0ff */
[----:B------:R-:W1:Y:S02]  /*6540*/  LDC R12, c[0x0][0x618] ;  /* 0x00018600ff0c7b82 */ /* 0x000e640000000800 */
[----:B------:R-:W-:Y:S02]  /*6550*/  IMAD.X R7, RZ, RZ, ~R7, P0 ;  /* 0x000000ffff077224 */ /* 0x000fe400000e0e07 */
[----:B------:R-:W-:-:S04]  /*6560*/  IMAD.WIDE.U32 R10, R13, R24, R16 ;  /* 0x000000180d0a7225 */ /* 0x000fc800078e0010 */
[----:B------:R-:W2:Y:S01]  /*6570*/  LDC R14, c[0x0][0x608] ;  /* 0x00018200ff0e7b82 */ /* 0x000ea20000000800 */
[----:B------:R-:W-:-:S04]  /*6580*/  IMAD R8, R7, R24, RZ ;  /* 0x0000001807087224 */ /* 0x000fc800078e02ff */
[----:B------:R-:W-:-:S03]  /*6590*/  IMAD R7, R13, R25, R8 ;  /* 0x000000190d077224 */ /* 0x000fc600078e0208 */
[----:B------:R-:W3:Y:S01]  /*65a0*/  LDC R26, c[0x0][0x658] ;  /* 0x00019600ff1a7b82 */ /* 0x000ee20000000800 */
[----:B------:R-:W-:Y:S01]  /*65b0*/  IMAD.IADD R7, R11, 0x1, R7 ;  /* 0x000000010b077824 */ /* 0x000fe200078e0207 */
[----:B0-----:R-:W-:Y:S01]  /*65c0*/  ISETP.NE.U32.AND P0, PT, R28, RZ, PT ;  /* 0x000000ff1c00720c */ /* 0x001fe20003f05070 */
[----:B------:R-:W-:-:S03]  /*65d0*/  IMAD.MOV.U32 R11, RZ, RZ, -0x1 ;  /* 0xffffffffff0b7424 */ /* 0x000fc600078e00ff */
        /* <DEDUP_REMOVED lines=8> */
[-C--:B---3--:R-:W-:Y:S02]  /*6660*/  SHF.L.U32 R10, R11, R26.reuse, RZ ;  /* 0x0000001a0b0a7219 */ /* 0x088fe400000006ff */
[--C-:B------:R-:W-:Y:S02]  /*6670*/  SHF.R.U64 R24, R22, R26, R7.reuse ;  /* 0x0000001a16187219 */ /* 0x100fe40000001207 */
[----:B------:R-:W-:Y:S02]  /*6680*/  LOP3.LUT R33, RZ, R10, RZ, 0x33, !PT ;  /* 0x0000000aff217212 */ /* 0x000fe400078e33ff */
[----:B------:R-:W-:Y:S01]  /*6690*/  SHF.R.U32.HI R11, RZ, R26, R7 ;  /* 0x0000001aff0b7219 */ /* 0x000fe20000011607 */
[----:B------:R-:W3:Y:S01]  /*66a0*/  LDC R30, c[0x0][0x610] ;  /* 0x00018400ff1e7b82 */ /* 0x000ee20000000800 */
[----:B------:R-:W-:Y:S01]  /*66b0*/  IMAD.MOV.U32 R10, RZ, RZ, R24 ;  /* 0x000000ffff0a7224 */ /* 0x000fe200078e0018 */
[----:B------:R-:W-:Y:S06]  /*66c0*/  @!P0 BRA `(.L_x_133) ;  /* 0x0000000000288947 */ /* 0x000fec0003800000 */
        /* <DEDUP_REMOVED lines=10> */
.L_x_133:
[----:B------:R-:W-:Y:S02]  /*6770*/  ISETP.NE.AND P0, PT, R2, 0x1, PT ;  /* 0x000000010200780c */ /* 0x000fe40003f05270 */
[----:B-1----:R-:W-:Y:S01]  /*6780*/  SHF.R.U64 R8, R10, R8, R11 ;  /* 0x000000080a087219 */ /* 0x002fe2000000120b */
[----:B0-----:R-:W-:Y:S01]  /*6790*/  VIADD R11, R25, 0xffffffff ;  /* 0xffffffff190b7836 */ /* 0x001fe20000000000 */
[----:B------:R-:W-:Y:S02]  /*67a0*/  SHF.L.U32 R31, R31, R26, RZ ;  /* 0x0000001a1f1f7219 */ /* 0x000fe400000006ff */
[----:B------:R-:W-:Y:S01]  /*67b0*/  LOP3.LUT R5, R22, R33, RZ, 0xc0, !PT ;  /* 0x0000002116057212 */ /* 0x000fe200078ec0ff */
[----:B------:R-:W-:-:S04]  /*67c0*/  IMAD.MOV R7, RZ, RZ, -R8 ;  /* 0x000000ffff077224 */ /* 0x000fc800078e0a08 */
[----:B------:R-:W-:Y:S02]  /*67d0*/  IMAD R5, R31, R8, R5 ;  /* 0x000000081f057224 */ /* 0x000fe400078e0205 */
[----:B------:R-:W-:Y:S01]  /*67e0*/  @P0 IMAD R6, R9, R23, R4 ;  /* 0x0000001709060224 */ /* 0x000fe200078e0204 */
[----:B------:R-:W-:Y:S01]  /*67f0*/  LOP3.LUT R9, R20, R11, RZ, 0xc0, !PT ;  /* 0x0000000b14097212 */ /* 0x000fe200078ec0ff */
[----:B--2---:R-:W-:Y:S02]  /*6800*/  IMAD R4, R7, R27, R24 ;  /* 0x0000001b07047224 */ /* 0x004fe400078e0218 */
[----:B---3--:R-:W-:Y:S02]  /*6810*/  IMAD R6, R5, R30, R6 ;  /* 0x0000001e05067224 */ /* 0x008fe400078e0206 */
[----:B------:R-:W-:Y:S02]  /*6820*/  IMAD R5, R4, R25, R9 ;  /* 0x0000001904057224 */ /* 0x000fe400078e0209 */
[----:B------:R-:W-:-:S02]  /*6830*/  IMAD.MOV.U32 R8, RZ, RZ, 0x1 ;  /* 0x00000001ff087424 */ /* 0x000fc400078e00ff */
[----:B------:R-:W-:Y:S01]  /*6840*/  IMAD.MOV.U32 R7, RZ, RZ, R21 ;  /* 0x000000ffff077224 */ /* 0x000fe200078e0015 */
[----:B------:R-:W-:Y:S02]  /*6850*/  SEL R19, R5, R6, !P0 ;  /* 0x0000000605137207 */ /* 0x000fe40004000000 */
[----:B------:R-:W-:-:S07]  /*6860*/  SEL R20, R6, R5, !P0 ;  /* 0x0000000506147207 */ /* 0x000fce0004000000 */
.L_x_131:
[----:B------:R-:W-:-:S08]  /*6870*/  NOP ;  /* 0x0000000000007918 */ /* 0x000fd00000000000 */
[----:B------:R-:W0:-:S00]  /*6880*/  USETMAXREG.DEALLOC.CTAPOOL 0x28 ;  /* 0x00000028000079c8 */ /* 0x000e0000080e0500 */
[----:B0-----:R-:W-:-:S13]  /*6890*/  ISETP.NE.AND P0, PT, R3, RZ, PT ;  /* 0x000000ff0300720c */ /* 0x001fda0003f05270 */
[----:B------:R-:W-:Y:S05]  /*68a0*/  @P0 EXIT ;  /* 0x000000000000094d */ /* 0x000fea0003800000 */
[----:B------:R-:W-:Y:S01]  /*68b0*/  LOP3.LUT P0, RZ, R8, 0xff, RZ, 0xc0, !PT ;  /* 0x000000ff08ff7812 */ /* 0x000fe2000780c0ff */
[----:B------:R-:W-:Y:S02]  /*68c0*/  IMAD.MOV.U32 R3, RZ, RZ, 0x1 ;  /* 0x00000001ff037424 */ /* 0x000fe400078e00ff */
[----:B------:R-:W-:-:S10]  /*68d0*/  IMAD.MOV.U32 R8, RZ, RZ, RZ ;  /* 0x000000ffff087224 */ /* 0x000fd400078e00ff */
[----:B------:R-:W-:Y:S05]  /*68e0*/  @!P0 BRA `(.L_x_134) ;  /* 0x0000000c00ac8947 */ /* 0x000fea0003800000 */
[----:B------:R-:W0:Y:S01]  /*68f0*/  LDC R3, c[0x0][0x28c] ;  /* 0x0000a300ff037b82 */ /* 0x000e220000000800 */
[----:B------:R-:W1:Y:S01]  /*6900*/  S2R R10, SR_CgaCtaId ;  /* 0x00000000000a7919 */ /* 0x000e620000008800 */
[----:B------:R-:W-:Y:S01]  /*6910*/  ULDC UR21, c[0x0][0x658] ;  /* 0x0001960000157ab9 */ /* 0x000fe20000000800 */
[----:B------:R-:W-:Y:S01]  /*6920*/  UMOV UR4, 0xffffffff ;  /* 0xffffffff00047882 */ /* 0x000fe20000000000 */
[----:B------:R-:W-:Y:S01]  /*6930*/  BSSY B0, `(.L_x_134) ;  /* 0x00000e6000007945 */ /* 0x000fe20003800000 */
[----:B------:R-:W-:Y:S01]  /*6940*/  USHF.L.U32 UR4, UR4, UR21, URZ ;  /* 0x0000001504047299 */ /* 0x000fe2000800063f */
[----:B------:R-:W-:Y:S01]  /*6950*/  IMAD.MOV.U32 R11, RZ, RZ, 0x1 ;  /* 0x00000001ff0b7424 */ /* 0x000fe200078e00ff */
[----:B------:R-:W-:Y:S01]  /*6960*/  LOP3.LUT R13, R18, 0x2, RZ, 0xfc, !PT ;  /* 0x00000002120d7812 */ /* 0x000fe200078efcff */
[----:B------:R-:W-:Y:S01]  /*6970*/  IMAD.MOV.U32 R8, RZ, RZ, RZ ;  /* 0x000000ffff087224 */ /* 0x000fe200078e00ff */
[----:B------:R-:W-:Y:S01]  /*6980*/  ULDC UR13, c[0x0][0x600] ;  /* 0x00018000000d7ab9 */ /* 0x000fe20000000800 */
[----:B------:R-:W-:Y:S01]  /*6990*/  UMOV UR5, 0x1 ;  /* 0x0000000100057882 */ /* 0x000fe20000000000 */
[----:B------:R-:W-:-:S02]  /*69a0*/  UIADD3 UR13, UR13, -0x1, URZ ;  /* 0xffffffff0d0d7890 */ /* 0x000fc4000fffe03f */
[----:B------:R-:W-:Y:S02]  /*69b0*/  USHF.L.U32 UR21, UR5, UR21, URZ ;  /* 0x0000001505157299 */ /* 0x000fe4000800063f */
[----:B------:R-:W-:Y:S01]  /*69c0*/  ULOP3.LUT UR29, URZ, UR4, URZ, 0x33, !UPT ;  /* 0x000000043f1d7292 */ /* 0x000fe2000f8e333f */
[----:B------:R-:W-:Y:S01]  /*69d0*/  ULDC.64 UR14, c[0x0][0x198] ;  /* 0x00006600000e7ab9 */ /* 0x000fe20000000a00 */
[----:B0-----:R-:W-:-:S05]  /*69e0*/  VIADD R3, R3, 0xff ;  /* 0x000000ff03037836 */ /* 0x001fca0000000000 */
[----:B------:R-:W-:-:S04]  /*69f0*/  SHF.R.S32.HI R4, RZ, 0x1f, R3 ;  /* 0x0000001fff047819 */ /* 0x000fc80000011403 */
[----:B------:R-:W-:Y:S01]  /*6a00*/  LEA.HI R4, R4, R3, RZ, 0x8 ;  /* 0x0000000304047211 */ /* 0x000fe200078f40ff */
[----:B------:R-:W-:Y:S01]  /*6a10*/  IMAD.MOV.U32 R3, RZ, RZ, 0x1 ;  /* 0x00000001ff037424 */ /* 0x000fe200078e00ff */
[----:B-1----:R-:W-:Y:S02]  /*6a20*/  LOP3.LUT R10, R10, 0x1, RZ, 0xc0, !PT ;  /* 0x000000010a0a7812 */ /* 0x002fe400078ec0ff */
[----:B------:R-:W-:-:S05]  /*6a30*/  SHF.R.S32.HI R9, RZ, 0x8, R4 ;  /* 0x00000008ff097819 */ /* 0x000fca0000011404 */
[----:B------:R-:W-:-:S07]  /*6a40*/  VIADD R12, R9, 0x1 ;  /* 0x00000001090c7836 */ /* 0x000fce0000000000 */
.L_x_145:
[----:B------:R-:W-:-:S03]  /*6a50*/  UMOV UR4, 0xffffffff ;  /* 0xffffffff00047882 */ /* 0x000fc60000000000 */
[----:B------:R-:W-:Y:S05]  /*6a60*/  BRA.DIV UR4, `(.L_x_135) ;  /* 0x0000000e04ec7947 */ /* 0x000fea000b800000 */
[----:B------:R-:W-:-:S13]  /*6a70*/  ELECT P6, URZ, PT ;  /* 0x00000000003f782f */ /* 0x000fda00038c0000 */
.L_x_154:
[----:B------:R-:W0:Y:S01]  /*6a80*/  LDC R4, c[0x0][0x28c] ;  /* 0x0000a300ff047b82 */ /* 0x000e220000000800 */
[----:B------:R-:W-:Y:S01]  /*6a90*/  BSSY B1, `(.L_x_136) ;  /* 0x000005c000017945 */ /* 0x000fe20003800000 */
[----:B0-----:R-:W-:-:S13]  /*6aa0*/  ISETP.LT.OR P6, PT, R4, 0x1, !P6 ;  /* 0x000000010400780c */ /* 0x001fda00077c1670 */
[----:B------:R-:W-:Y:S05]  /*6ab0*/  @P6 BRA `(.L_x_137) ;  /* 0x0000000400646947 */ /* 0x000fea0003800000 */
[----:B------:R-:W-:Y:S02]  /*6ac0*/  IMAD R19, R19, 0x2, R10 ;  /* 0x0000000213137824 */ /* 0x000fe400078e020a */
[----:B------:R-:W-:Y:S02]  /*6ad0*/  IMAD.SHL.U32 R20, R20, 0x80, RZ ;  /* 0x0000008014147824 */ /* 0x000fe400078e00ff */
[----:B------:R-:W-:Y:S02]  /*6ae0*/  IMAD.MOV.U32 R23, RZ, RZ, RZ ;  /* 0x000000ffff177224 */ /* 0x000fe400078e00ff */
[----:B------:R-:W-:Y:S02]  /*6af0*/  IMAD.MOV.U32 R4, RZ, RZ, R12 ;  /* 0x000000ffff047224 */ /* 0x000fe400078e000c */
[----:B------:R-:W-:Y:S02]  /*6b00*/  IMAD.MOV.U32 R5, RZ, RZ, R3 ;  /* 0x000000ffff057224 */ /* 0x000fe400078e0003 */
[----:B------:R-:W-:-:S02]  /*6b10*/  IMAD.MOV.U32 R15, RZ, RZ, R8 ;  /* 0x000000ffff0f7224 */ /* 0x000fc400078e0008 */
[----:B------:R-:W-:-:S07]  /*6b20*/  IMAD R19, R19, 0x30, RZ ;  /* 0x0000003013137824 */ /* 0x000fce00078e02ff */
.L_x_140:
[----:B------:R-:W0:Y:S01]  /*6b30*/  S2R R21, SR_CgaCtaId ;  /* 0x0000000000157919 */ /* 0x000e220000008800 */
[----:B------:R-:W-:Y:S02]  /*6b40*/  MOV R6, 0x400 ;  /* 0x0000040000067802 */ /* 0x000fe40000000f00 */
[----:B------:R-:W-:-:S13]  /*6b50*/  ISETP.NE.AND P1, PT, R0, RZ, PT ;  /* 0x000000ff0000720c */ /* 0x000fda0003f25270 */
[----:B------:R-:W1:Y:S01]  /*6b60*/  @!P1 LDC R14, c[0x0][0x500] ;  /* 0x00014000ff0e9b82 */ /* 0x000e620000000800 */
[----:B0-----:R-:W-:Y:S02]  /*6b70*/  LEA R22, R21, R6, 0x18 ;  /* 0x0000000615167211 */ /* 0x001fe400078ec0ff */
[----:B------:R-:W-:-:S03]  /*6b80*/  SHF.L.U32 R6, R5, 0x1f, RZ ;  /* 0x0000001f05067819 */ /* 0x000fc600000006ff */
[----:B------:R-:W-:-:S04]  /*6b90*/  IMAD R21, R15, 0x8, R22 ;  /* 0x000000080f157824 */ /* 0x000fc800078e0216 */
[----:B------:R-:W0:Y:S02]  /*6ba0*/  SYNCS.PHASECHK.TRANS64.TRYWAIT P0, [R21+URZ+0x10], R6 ;  /* 0x00001006150075a7 */ /* 0x000e24000800017f */
[----:B01----:R-:W-:Y:S05]  /*6bb0*/  @!P0 BRA `(.L_x_138) ;  /* 0x0000000c00b88947 */ /* 0x003fea0003800000 */
.L_x_155:
[----:B0-----:R-:W-:Y:S01]  /*6bc0*/  PRMT R6, R13, 0x9910, RZ ;  /* 0x000099100d067816 */ /* 0x001fe200000000ff */
[----:B------:R0:W-:Y:S03]  /*6bd0*/  @!P1 SYNCS.ARRIVE.TRANS64 RZ, [R21+URZ], R14 ;  /* 0x0000000e15ff99a7 */ /* 0x0001e6000800003f */
[----:B------:R-:W-:-:S13]  /*6be0*/  ISETP.NE.AND P0, PT, R6, 0x2, PT ;  /* 0x000000020600780c */ /* 0x000fda0003f05270 */
[----:B0-----:R-:W-:Y:S05]  /*6bf0*/  @P0 BRA `(.L_x_139) ;  /* 0x0000000000040947 */ /* 0x001fea0003800000 */
[----:B------:R-:W-:Y:S01]  /*6c00*/  BPT.TRAP 0x1 ;  /* 0x000000040000795c */ /* 0x000fe20000300000 */
.L_x_139:
[----:B------:R-:W-:Y:S01]  /*6c10*/  IMAD R6, R15, 0x8, R10 ;  /* 0x000000080f067824 */ /* 0x000fe200078e020a */
[----:B------:R-:W-:Y:S01]  /*6c20*/  R2UR UR10, R23 ;  /* 0x00000000170a72ca */ /* 0x000fe200000e0000 */
[--C-:B------:R-:W-:Y:S01]  /*6c30*/  IMAD R14, R15, 0x10000, R22.reuse ;  /* 0x000100000f0e7824 */ /* 0x100fe200078e0216 */
[----:B------:R-:W-:Y:S01]  /*6c40*/  R2UR UR9, R21 ;  /* 0x00000000150972ca */ /* 0x000fe200000e0000 */
[----:B------:R-:W-:Y:S01]  /*6c50*/  IMAD R6, R6, 0xc00, RZ ;  /* 0x00000c0006067824 */ /* 0x000fe200078e02ff */
[----:B------:R-:W-:Y:S01]  /*6c60*/  R2UR UR11, R20 ;  /* 0x00000000140b72ca */ /* 0x000fe200000e0000 */
[----:B------:R-:W-:Y:S01]  /*6c70*/  UIADD3 UR22, UP0, UR14, 0xf0, URZ ;  /* 0x000000f00e167890 */ /* 0x000fe2000ff1e03f */
[----:B------:R-:W-:Y:S01]  /*6c80*/  R2UR UR40, R14 ;  /* 0x000000000e2872ca */ /* 0x000fe200000e0000 */
[----:B------:R-:W-:Y:S01]  /*6c90*/  IMAD R6, R6, 0x2, R22 ;  /* 0x0000000206067824 */ /* 0x000fe200078e0216 */
[----:B------:R-:W-:Y:S01]  /*6ca0*/  R2UR UR12, R7 ;  /* 0x00000000070c72ca */ /* 0x000fe200000e0000 */
[----:B------:R-:W-:Y:S01]  /*6cb0*/  UIADD3.X UR23, URZ, UR15, URZ, UP0, !UPT ;  /* 0x0000000f3f177290 */ /* 0x000fe200087fe43f */
[----:B------:R-:W-:Y:S01]  /*6cc0*/  R2UR UR35, R19 ;  /* 0x00000000132372ca */ /* 0x000fe200000e0000 */
[----:B------:R-:W-:Y:S01]  /*6cd0*/  VIADD R4, R4, 0xffffffff ;  /* 0xffffffff04047836 */ /* 0x000fe20000000000 */
[----:B------:R-:W-:Y:S01]  /*6ce0*/  R2UR UR18, R6 ;  /* 0x00000000061272ca */ /* 0x000fe200000e0000 */
[----:B------:R-:W-:Y:S01]  /*6cf0*/  UIADD3 UR4, UP1, UR14, 0x1f0, URZ ;  /* 0x000001f00e047890 */ /* 0x000fe2000ff3e03f */
[----:B------:R-:W-:Y:S01]  /*6d00*/  VIADD R15, R15, 0x1 ;  /* 0x000000010f0f7836 */ /* 0x000fe20000000000 */
[----:B------:R-:W-:Y:S01]  /*6d10*/  UIADD3 UR58, UR10, 0x40, URZ ;  /* 0x000000400a3a7890 */ /* 0x000fe2000fffe03f */
[----:B------:R-:W-:Y:S01]  /*6d20*/  ISETP.GT.AND P1, PT, R4, 0x1, PT ;  /* 0x000000010400780c */ /* 0x000fe20003f24270 */
[----:B------:R-:W-:Y:S01]  /*6d30*/  UIADD3 UR50, UR10, 0x80, URZ ;  /* 0x000000800a327890 */ /* 0x000fe2000fffe03f */
[----:B------:R-:W-:Y:S01]  /*6d40*/  VIADD R23, R23, 0x100 ;  /* 0x0000010017177836 */ /* 0x000fe20000000000 */
[----:B------:R-:W-:Y:S01]  /*6d50*/  UIADD3 UR8, UR40, 0x100, URZ ;  /* 0x0000010028087890 */ /* 0x000fe2000fffe03f */
[----:B------:R-:W-:Y:S01]  /*6d60*/  ISETP.NE.AND P0, PT, R15, 0x2, PT ;  /* 0x000000020f00780c */ /* 0x000fe20003f05270 */
[----:B------:R-:W-:-:S02]  /*6d70*/  UIADD3 UR56, UR40, 0x4100, URZ ;  /* 0x0000410028387890 */ /* 0x000fc4000fffe03f */
[----:B------:R-:W-:Y:S01]  /*6d80*/  UIADD3 UR48, UR40, 0x8100, URZ ;  /* 0x0000810028307890 */ /* 0x000fe2000fffe03f */
[----:B------:R-:W-:Y:S01]  /*6d90*/  SEL R6, RZ, 0x1, P0 ;  /* 0x00000001ff067807 */ /* 0x000fe20000000000 */
[----:B------:R-:W-:Y:S01]  /*6da0*/  UIADD3 UR42, UR10, 0xc0, URZ ;  /* 0x000000c00a2a7890 */ /* 0x000fe2000fffe03f */
[----:B------:R-:W-:Y:S01]  /*6db0*/  SEL R15, R15, RZ, P0 ;  /* 0x000000ff0f0f7207 */ /* 0x000fe20000000000 */
[----:B------:R-:W-:Y:S01]  /*6dc0*/  UIADD3 UR40, UR40, 0xc100, URZ ;  /* 0x0000c10028287890 */ /* 0x000fe2000fffe03f */
[----:B------:R-:W-:Y:S01]  /*6dd0*/  LOP3.LUT R5, R5, R6, RZ, 0x3c, !PT ;  /* 0x0000000605057212 */ /* 0x000fe200078e3cff */
[----:B------:R-:W-:Y:S01]  /*6de0*/  UMOV UR6, 0x0 ;  /* 0x0000000000067882 */ /* 0x000fe20000000000 */
[----:B------:R-:W-:Y:S01]  /*6df0*/  UMOV UR7, 0x10000000 ;  /* 0x1000000000077882 */ /* 0x000fe20000000000 */
[----:B------:R-:W-:Y:S01]  /*6e00*/  UIADD3.X UR5, URZ, UR15, URZ, UP1, !UPT ;  /* 0x0000000f3f057290 */ /* 0x000fe20008ffe43f */
[----:B------:R0:W-:Y:S01]  /*6e10*/  UTMALDG.3D [UR8], [UR22], desc[UR6] ;  /* 0x00000608160075b4 */ /* 0x0001e20008011000 */
[----:B------:R-:W-:-:S02]  /*6e20*/  UIADD3 UR32, UR18, 0x20100, URZ ;  /* 0x0002010012207890 */ /* 0x000fc4000fffe03f */
[----:B------:R-:W-:Y:S02]  /*6e30*/  UIADD3 UR24, UR18, 0x23100, URZ ;  /* 0x0002310012187890 */ /* 0x000fe4000fffe03f */
[----:B------:R-:W-:Y:S01]  /*6e40*/  UIADD3 UR16, UR18, 0x26100, URZ ;  /* 0x0002610012107890 */ /* 0x000fe2000fffe03f */
[----:B------:R-:W-:Y:S01]  /*6e50*/  UMOV UR57, UR9 ;  /* 0x0000000900397c82 */ /* 0x000fe20008000000 */
        /* <DEDUP_REMOVED lines=8> */
[----:B------:R1:W-:Y:S01]  /*6ee0*/  UTMALDG.3D [UR56], [UR22], desc[UR6] ;  /* 0x00000638160075b4 */ /* 0x0003e20008011000 */
[----:B------:R-:W-:Y:S01]  /*6ef0*/  UMOV UR30, 0x30000 ;  /* 0x00030000001e7882 */ /* 0x000fe20000000000 */
[----:B------:R-:W-:Y:S01]  /*6f00*/  UMOV UR33, UR9 ;  /* 0x0000000900217c82 */ /* 0x000fe20008000000 */
[----:B------:R-:W-:Y:S01]  /*6f10*/  UMOV UR34, UR10 ;  /* 0x0000000a00227c82 */ /* 0x000fe20008000000 */
[----:B------:R-:W-:Y:S01]  /*6f20*/  UMOV UR36, UR12 ;  /* 0x0000000c00247c82 */ /* 0x000fe20008000000 */
[----:B------:R-:W-:Y:S01]  /*6f30*/  UMOV UR25, UR9 ;  /* 0x0000000900197c82 */ /* 0x000fe20008000000 */
[----:B------:R-:W-:Y:S01]  /*6f40*/  UMOV UR27, UR35 ;  /* 0x00000023001b7c82 */ /* 0x000fe20008000000 */
[----:B------:R-:W-:Y:S01]  /*6f50*/  UMOV UR28, UR12 ;  /* 0x0000000c001c7c82 */ /* 0x000fe20008000000 */
[----:B0-----:R-:W-:Y:S01]  /*6f60*/  UIADD3 UR8, UR18, 0x29100, URZ ;  /* 0x0002910012087890 */ /* 0x001fe2000fffe03f */
[----:B------:R1:W-:Y:S01]  /*6f70*/  UTMALDG.3D [UR48], [UR22], desc[UR6] ;  /* 0x00000630160075b4 */ /* 0x0003e20008011000 */
        /* <DEDUP_REMOVED lines=8> */
[----:B------:R1:W-:Y:S01]  /*7000*/  UTMALDG.3D.MULTICAST [UR32], [UR4], UR30, desc[UR6] ;  /* 0x00000620040073b4 */ /* 0x0003e2000801181e */
[----:B------:R1:W-:Y:S01]  /*7010*/  UTMALDG.3D.MULTICAST [UR24], [UR4], UR30, desc[UR6] ;  /* 0x00000618040073b4 */ /* 0x0003e2000801181e */
[----:B------:R1:W-:Y:S01]  /*7020*/  UTMALDG.3D.MULTICAST [UR16], [UR4], UR30, desc[UR6] ;  /* 0x00000610040073b4 */ /* 0x0003e2000801181e */
[----:B------:R1:W-:Y:S02]  /*7030*/  UTMALDG.3D.MULTICAST [UR8], [UR4], UR30, desc[UR6] ;  /* 0x00000608040073b4 */ /* 0x0003e4000801181e */
[----:B-1----:R-:W-:Y:S05]  /*7040*/  @P1 BRA `(.L_x_140) ;  /* 0xfffffff800b81947 */ /* 0x002fea000383ffff */
.L_x_137:
[----:B------:R-:W-:Y:S05]  /*7050*/  BSYNC B1 ;  /* 0x0000000000017941 */ /* 0x000fea0003800000 */
.L_x_136:
[----:B------:R-:W-:Y:S01]  /*7060*/  LOP3.LUT P1, RZ, R11, 0xff, RZ, 0xc0, !PT ;  /* 0x000000ff0bff7812 */ /* 0x000fe2000782c0ff */
[----:B------:R-:W-:Y:S01]  /*7070*/  IMAD.IADD R8, R9, 0x1, R8 ;  /* 0x0000000109087824 */ /* 0x000fe200078e0208 */
[----:B------:R-:W-:Y:S01]  /*7080*/  IADD3 R16, P2, R16, UR38, RZ ;  /* 0x0000002610107c10 */ /* 0x000fe2000ff5e0ff */
[----:B------:R-:W-:Y:S01]  /*7090*/  ULDC.64 UR4, c[0x0][0x650] ;  /* 0x0001940000047ab9 */ /* 0x000fe20000000a00 */
[----:B------:R-:W-:Y:S01]  /*70a0*/  BSSY B1, `(.L_x_141) ;  /* 0x000006c000017945 */ /* 0x000fe20003800000 */
[----:B------:R-:W-:Y:S01]  /*70b0*/  IMAD.MOV.U32 R20, RZ, RZ, -0x1 ;  /* 0xffffffffff147424 */ /* 0x000fe200078e00ff */
[----:B------:R-:W-:Y:S01]  /*70c0*/  SHF.R.U32.HI R4, RZ, 0x1, R8 ;  /* 0x00000001ff047819 */ /* 0x000fe20000011608 */
[----:B------:R-:W-:Y:S01]  /*70d0*/  IMAD.MOV.U32 R19, RZ, RZ, -0x1 ;  /* 0xffffffffff137424 */ /* 0x000fe200078e00ff */
[----:B------:R-:W-:Y:S01]  /*70e0*/  ISETP.GT.U32.AND P0, PT, R8, 0x1, PT ;  /* 0x000000010800780c */ /* 0x000fe20003f04070 */
[----:B------:R-:W-:Y:S01]  /*70f0*/  IMAD.MOV.U32 R7, RZ, RZ, -0x1 ;  /* 0xffffffffff077424 */ /* 0x000fe200078e00ff */
[----:B------:R-:W-:-:S02]  /*7100*/  LOP3.LUT R4, R4, 0x1, RZ, 0xc0, !PT ;  /* 0x0000000104047812 */ /* 0x000fc400078ec0ff */
[----:B------:R-:W-:Y:S01]  /*7110*/  ISETP.LT.U32.AND P0, PT, R9, 0x2, P0 ;  /* 0x000000020900780c */ /* 0x000fe20000701070 */
[----:B------:R-:W0:Y:S01]  /*7120*/  @P1 S2R R6, SR_CgaCtaId ;  /* 0x0000000000061919 */ /* 0x000e220000008800 */
[----:B------:R-:W-:Y:S02]  /*7130*/  @P1 MOV R5, 0x400 ;  /* 0x0000040000051802 */ /* 0x000fe40000000f00 */
[----:B------:R-:W-:Y:S02]  /*7140*/  IADD3.X R17, R17, UR37, RZ, P2, !PT ;  /* 0x0000002511117c10 */ /* 0x000fe400097fe4ff */
[----:B------:R-:W-:Y:S02]  /*7150*/  ISETP.GE.U32.AND P2, PT, R16, UR4, PT ;  /* 0x0000000410007c0c */ /* 0x000fe4000bf46070 */
[----:B------:R-:W-:Y:S02]  /*7160*/  LOP3.LUT R8, R8, 0x1, RZ, 0xc0, !PT ;  /* 0x0000000108087812 */ /* 0x000fe400078ec0ff */
[----:B------:R-:W-:-:S02]  /*7170*/  PRMT R11, RZ, 0x7610, R11 ;  /* 0x00007610ff0b7816 */ /* 0x000fc4000000000b */
[----:B0-----:R-:W-:-:S04]  /*7180*/  @P1 LEA R5, R6, R5, 0x18 ;  /* 0x0000000506051211 */ /* 0x001fc800078ec0ff */
[----:B------:R0:W-:Y:S01]  /*7190*/  @P1 SYNCS.ARRIVE.TRANS64.A1T0 RZ, [R5+URZ+0x38], RZ ;  /* 0x000038ff05ff19a7 */ /* 0x0001e2000810003f */
[----:B------:R-:W-:Y:S02]  /*71a0*/  ISETP.NE.U32.AND P1, PT, R4, 0x1, PT ;  /* 0x000000010400780c */ /* 0x000fe40003f25070 */
[----:B------:R-:W-:Y:S02]  /*71b0*/  SEL R4, RZ, 0x1, !P0 ;  /* 0x00000001ff047807 */ /* 0x000fe40004000000 */
[----:B------:R-:W-:Y:S02]  /*71c0*/  ISETP.GE.U32.AND.EX P0, PT, R17, UR5, PT, P2 ;  /* 0x0000000511007c0c */ /* 0x000fe4000bf06120 */
[----:B------:R-:W-:-:S04]  /*71d0*/  ISETP.GT.U32.AND P1, PT, R9, 0x1, !P1 ;  /* 0x000000010900780c */ /* 0x000fc80004f24070 */
[----:B0-----:R-:W-:-:S04]  /*71e0*/  SEL R5, RZ, 0x1, !P1 ;  /* 0x00000001ff057807 */ /* 0x001fc80004800000 */
[--C-:B------:R-:W-:Y:S02]  /*71f0*/  LOP3.LUT R3, R5, R3, R4.reuse, 0x96, !PT ;  /* 0x0000000305037212 */ /* 0x100fe400078e9604 */
[----:B------:R-:W-:Y:S01]  /*7200*/  PRMT R4, RZ, 0x7610, R4 ;  /* 0x00007610ff047816 */ /* 0x000fe20000000004 */
[----:B------:R-:W-:Y:S06]  /*7210*/  @P0 BRA `(.L_x_142) ;  /* 0x0000000400500947 */ /* 0x000fec0003800000 */
[----:B------:R-:W0:Y:S01]  /*7220*/  S2R R19, SR_CTAID.X ;  /* 0x0000000000137919 */ /* 0x000e220000002500 */
[----:B------:R-:W-:Y:S01]  /*7230*/  ULDC.64 UR4, c[0x0][0x628] ;  /* 0x00018a0000047ab9 */ /* 0x000fe20000000a00 */
[----:B------:R-:W1:Y:S01]  /*7240*/  LDC R20, c[0x0][0x144] ;  /* 0x00005100ff147b82 */ /* 0x000e620000000800 */
[----:B------:R-:W-:Y:S01]  /*7250*/  ISETP.NE.U32.AND P0, PT, RZ, UR4, PT ;  /* 0x00000004ff007c0c */ /* 0x000fe2000bf05070 */
[----:B------:R-:W2:Y:S01]  /*7260*/  S2R R14, SR_CTAID.Y ;  /* 0x00000000000e7919 */ /* 0x000ea20000002600 */
[----:B------:R-:W-:Y:S01]  /*7270*/  ULDC UR7, c[0x0][0x630] ;  /* 0x00018c0000077ab9 */ /* 0x000fe20000000800 */
[----:B------:R-:W-:Y:S01]  /*7280*/  ULDC UR8, c[0x0][0x150] ;  /* 0x0000540000087ab9 */ /* 0x000fe20000000800 */
[----:B------:R-:W-:Y:S01]  /*7290*/  ISETP.NE.AND.EX P0, PT, RZ, UR5, PT, P0 ;  /* 0x00000005ff007c0c */ /* 0x000fe2000bf05300 */
[----:B------:R-:W-:Y:S02]  /*72a0*/  IMAD.MOV.U32 R4, RZ, RZ, R16 ;  /* 0x000000ffff047224 */ /* 0x000fe400078e0010 */
[----:B------:R-:W-:Y:S01]  /*72b0*/  IMAD.MOV.U32 R5, RZ, RZ, R17 ;  /* 0x000000ffff057224 */ /* 0x000fe200078e0011 */
[----:B0-----:R-:W-:-:S09]  /*72c0*/  I2FP.F32.U32 R21, R19 ;  /* 0x0000001300157245 */ /* 0x001fd20000201000 */
[----:B------:R-:W-:Y:S05]  /*72d0*/  @!P0 BRA `(.L_x_143) ;  /* 0x0000000000288947 */ /* 0x000fea0003800000 */
[----:B------:R-:W-:Y:S02]  /*72e0*/  ULDC UR6, c[0x0][0x634] ;  /* 0x00018d0000067ab9 */ /* 0x000fe40000000800 */
[----:B------:R-:W-:-:S05]  /*72f0*/  IADD3 R5, P0, R16, UR6, RZ ;  /* 0x0000000610057c10 */ /* 0x000fca000ff1e0ff */
[----:B------:R-:W-:-:S04]  /*7300*/  IMAD.X R15, RZ, RZ, R17, P0 ;  /* 0x000000ffff0f7224 */ /* 0x000fc800000e0611 */
[----:B------:R-:W-:-:S04]  /*7310*/  IMAD.WIDE.U32 R6, R15, UR4, RZ ;  /* 0x000000040f067c25 */ /* 0x000fc8000f8e00ff */
[----:B------:R-:W-:-:S04]  /*7320*/  IMAD.WIDE.U32 R6, P0, R5, UR5, R6 ;  /* 0x0000000505067c25 */ /* 0x000fc8000f800006 */
[----:B------:R-:W-:-:S04]  /*7330*/  IMAD.WIDE.U32 R4, R5, UR4, RZ ;  /* 0x0000000405047c25 */ /* 0x000fc8000f8e00ff */
[----:B------:R-:W-:Y:S01]  /*7340*/  IMAD.MOV.U32 R4, RZ, RZ, R7 ;  /* 0x000000ffff047224 */ /* 0x000fe200078e0007 */
[----:B------:R-:W-:Y:S01]  /*7350*/  IADD3 RZ, P1, R5, R6, RZ ;  /* 0x0000000605ff7210 */ /* 0x000fe20007f3e0ff */
[----:B------:R-:W-:-:S04]  /*7360*/  IMAD.X R5, RZ, RZ, RZ, P0 ;  /* 0x000000ffff057224 */ /* 0x000fc800000e06ff */
[----:B------:R-:W-:-:S08]  /*7370*/  IMAD.WIDE.U32.X R4, R15, UR5, R4, P1 ;  /* 0x000000050f047c25 */ /* 0x000fd000088e0404 */
.L_x_143:
[----:B------:R-:W-:Y:S01]  /*7380*/  FMUL R21, R21, UR8 ;  /* 0x0000000815157c20 */ /* 0x000fe20008400000 */
[--C-:B------:R-:W-:Y:S01]  /*7390*/  SHF.R.U64 R15, R4, UR7, R5.reuse ;  /* 0x00000007040f7c19 */ /* 0x100fe20008001205 */
[----:B------:R-:W-:Y:S01]  /*73a0*/  ULDC.64 UR4, c[0x0][0x620] ;  /* 0x0001880000047ab9 */ /* 0x000fe20000000a00 */
[----:B------:R-:W-:Y:S01]  /*73b0*/  SHF.R.U32.HI R4, RZ, UR7, R5 ;  /* 0x00000007ff047c19 */ /* 0x000fe20008011605 */
[----:B------:R-:W-:Y:S01]  /*73c0*/  ULDC.64 UR6, c[0x0][0x640] ;  /* 0x0001900000067ab9 */ /* 0x000fe20000000a00 */
[----:B------:R-:W-:Y:S01]  /*73d0*/  IADD3 R5, P0, RZ, -R15, RZ ;  /* 0x8000000fff057210 */ /* 0x000fe20007f1e0ff */
[----:B------:R-:W0:Y:S04]  /*73e0*/  F2I.U32.TRUNC.NTZ R21, R21 ;  /* 0x0000001500157305 */ /* 0x000e28000020f000 */
[----:B------:R-:W-:Y:S01]  /*73f0*/  IMAD.X R4, RZ, RZ, ~R4, P0 ;  /* 0x000000ffff047224 */ /* 0x000fe200000e0e04 */
[----:B------:R-:W-:-:S03]  /*7400*/  ISETP.NE.U32.AND P0, PT, RZ, UR6, PT ;  /* 0x00000006ff007c0c */ /* 0x000fc6000bf05070 */
[----:B------:R-:W-:Y:S01]  /*7410*/  IMAD R4, R4, UR4, RZ ;  /* 0x0000000404047c24 */ /* 0x000fe2000f8e02ff */
[----:B------:R-:W-:-:S03]  /*7420*/  ISETP.NE.AND.EX P0, PT, RZ, UR7, PT, P0 ;  /* 0x00000007ff007c0c */ /* 0x000fc6000bf05300 */
[C---:B------:R-:W-:Y:S01]  /*7430*/  IMAD R7, R5.reuse, UR5, R4 ;  /* 0x0000000505077c24 */ /* 0x040fe2000f8e0204 */
[----:B------:R-:W-:Y:S01]  /*7440*/  ULDC UR5, c[0x0][0x154] ;  /* 0x0000550000057ab9 */ /* 0x000fe20000000800 */
[----:B------:R-:W-:Y:S01]  /*7450*/  IMAD.WIDE.U32 R4, R5, UR4, R16 ;  /* 0x0000000405047c25 */ /* 0x000fe2000f8e0010 */
[----:B------:R-:W-:-:S03]  /*7460*/  ULDC UR4, c[0x0][0x618] ;  /* 0x0001860000047ab9 */ /* 0x000fc60000000800 */
[----:B0-----:R-:W-:Y:S02]  /*7470*/  IMAD.MOV R6, RZ, RZ, -R21 ;  /* 0x000000ffff067224 */ /* 0x001fe400078e0a15 */
[----:B------:R-:W0:Y:S01]  /*7480*/  LDC R21, c[0x0][0x148] ;  /* 0x00005200ff157b82 */ /* 0x000e220000000800 */
[----:B------:R-:W-:Y:S02]  /*7490*/  IMAD.IADD R5, R5, 0x1, R7 ;  /* 0x0000000105057824 */ /* 0x000fe400078e0207 */
[----:B-1----:R-:W-:Y:S01]  /*74a0*/  IMAD R19, R20, R6, R19 ;  /* 0x0000000614137224 */ /* 0x002fe200078e0213 */
[----:B--2---:R-:W-:Y:S02]  /*74b0*/  I2FP.F32.U32 R6, R14 ;  /* 0x0000000e00067245 */ /* 0x004fe40000201000 */
[--C-:B------:R-:W-:Y:S02]  /*74c0*/  SHF.R.U64 R20, R4, UR4, R5.reuse ;  /* 0x0000000404147c19 */ /* 0x100fe40008001205 */
[----:B------:R-:W-:Y:S01]  /*74d0*/  SHF.R.U32.HI R5, RZ, UR4, R5 ;  /* 0x00000004ff057c19 */ /* 0x000fe20008011605 */
[----:B------:R-:W-:Y:S01]  /*74e0*/  FMUL R6, R6, UR5 ;  /* 0x0000000506067c20 */ /* 0x000fe20008400000 */
[----:B------:R-:W-:-:S02]  /*74f0*/  ULDC UR4, c[0x0][0x608] ;  /* 0x0001820000047ab9 */ /* 0x000fc40000000800 */
[--C-:B------:R-:W-:Y:S01]  /*7500*/  SHF.R.U64 R23, R20, UR4, R5.reuse ;  /* 0x0000000414177c19 */ /* 0x100fe20008001205 */
[----:B------:R1:W2:Y:S01]  /*7510*/  F2I.U32.TRUNC.NTZ R24, R6 ;  /* 0x0000000600187305 */ /* 0x0002a2000020f000 */
[----:B------:R-:W-:Y:S01]  /*7520*/  SHF.R.U32.HI R4, RZ, UR4, R5 ;  /* 0x00000004ff047c19 */ /* 0x000fe20008011605 */
[----:B------:R-:W-:-:S03]  /*7530*/  ULDC UR4, c[0x0][0x658] ;  /* 0x0001960000047ab9 */ /* 0x000fc60000000800 */
[--C-:B------:R-:W-:Y:S02]  /*7540*/  SHF.R.U64 R22, R23, UR4, R4.reuse ;  /* 0x0000000417167c19 */ /* 0x100fe40008001204 */
[----:B------:R-:W-:-:S03]  /*7550*/  SHF.R.U32.HI R25, RZ, UR4, R4 ;  /* 0x00000004ff197c19 */ /* 0x000fc60008011604 */
[----:B------:R-:W-:Y:S02]  /*7560*/  IMAD.MOV.U32 R4, RZ, RZ, R22 ;  /* 0x000000ffff047224 */ /* 0x000fe400078e0016 */
[----:B------:R-:W-:Y:S01]  /*7570*/  IMAD.MOV.U32 R5, RZ, RZ, R25 ;  /* 0x000000ffff057224 */ /* 0x000fe200078e0019 */
[----:B-1----:R-:W-:Y:S06]  /*7580*/  @!P0 BRA `(.L_x_144) ;  /* 0x0000000000288947 */ /* 0x002fec0003800000 */
        /* <DEDUP_REMOVED lines=10> */
.L_x_144:
[----:B------:R-:W-:Y:S01]  /*7630*/  ISETP.NE.AND P0, PT, R2, 0x1, PT ;  /* 0x000000010200780c */ /* 0x000fe20003f05270 */
[----:B------:R-:W-:Y:S01]  /*7640*/  ULDC UR4, c[0x0][0x648] ;  /* 0x0001920000047ab9 */ /* 0x000fe20000000800 */
[----:B------:R-:W-:Y:S01]  /*7650*/  LOP3.LUT R23, R23, UR29, RZ, 0xc0, !PT ;  /* 0x0000001d17177c12 */ /* 0x000fe2000f8ec0ff */
[----:B--2---:R-:W-:Y:S01]  /*7660*/  IMAD.MOV R24, RZ, RZ, -R24 ;  /* 0x000000ffff187224 */ /* 0x004fe200078e0a18 */
[----:B------:R-:W-:Y:S01]  /*7670*/  SHF.R.U64 R4, R4, UR4, R5 ;  /* 0x0000000404047c19 */ /* 0x000fe20008001205 */
[----:B------:R-:W-:Y:S01]  /*7680*/  ULDC UR4, c[0x0][0x638] ;  /* 0x00018e0000047ab9 */ /* 0x000fe20000000800 */
[----:B------:R-:W-:Y:S01]  /*7690*/  LOP3.LUT R7, R20, UR13, RZ, 0xc0, !PT ;  /* 0x0000000d14077c12 */ /* 0x000fe2000f8ec0ff */
[----:B------:R-:W-:Y:S02]  /*76a0*/  ULDC UR5, c[0x0][0x610] ;  /* 0x0001840000057ab9 */ /* 0x000fe40000000800 */
[----:B------:R-:W-:Y:S02]  /*76b0*/  IMAD.MOV R5, RZ, RZ, -R4 ;  /* 0x000000ffff057224 */ /* 0x000fe400078e0a04 */
[----:B------:R-:W-:-:S02]  /*76c0*/  IMAD R4, R4, UR21, R23 ;  /* 0x0000001504047c24 */ /* 0x000fc4000f8e0217 */
[----:B0-----:R-:W-:Y:S02]  /*76d0*/  @P0 IMAD R19, R21, R24, R14 ;  /* 0x0000001815130224 */ /* 0x001fe400078e020e */
[----:B------:R-:W-:Y:S01]  /*76e0*/  IMAD R22, R5, UR4, R22 ;  /* 0x0000000405167c24 */ /* 0x000fe2000f8e0216 */
[----:B------:R-:W-:Y:S01]  /*76f0*/  ULDC UR4, c[0x0][0x600] ;  /* 0x0001800000047ab9 */ /* 0x000fe20000000800 */
[----:B------:R-:W-:Y:S02]  /*7700*/  IMAD R20, R4, UR5, R19 ;  /* 0x0000000504147c24 */ /* 0x000fe4000f8e0213 */
[----:B------:R-:W-:Y:S02]  /*7710*/  IMAD R5, R22, UR4, R7 ;  /* 0x0000000416057c24 */ /* 0x000fe4000f8e0207 */
[----:B------:R-:W-:Y:S02]  /*7720*/  IMAD.MOV.U32 R4, RZ, RZ, 0x1 ;  /* 0x00000001ff047424 */ /* 0x000fe400078e00ff */
[----:B------:R-:W-:Y:S01]  /*7730*/  IMAD.MOV.U32 R7, RZ, RZ, R15 ;  /* 0x000000ffff077224 */ /* 0x000fe200078e000f */
[----:B------:R-:W-:-:S02]  /*7740*/  SEL R19, R5, R20, !P0 ;  /* 0x0000001405137207 */ /* 0x000fc40004000000 */
[----:B------:R-:W-:-:S07]  /*7750*/  SEL R20, R20, R5, !P0 ;  /* 0x0000000514147207 */ /* 0x000fce0004000000 */
.L_x_142:
[----:B------:R-:W-:Y:S05]  /*7760*/  BSYNC B1 ;  /* 0x0000000000017941 */ /* 0x000fea0003800000 */
.L_x_141:
[----:B------:R-:W-:-:S13]  /*7770*/  LOP3.LUT P0, RZ, R4, 0xff, RZ, 0xc0, !PT ;  /* 0x000000ff04ff7812 */ /* 0x000fda000780c0ff */
[----:B------:R-:W-:Y:S05]  /*7780*/  @P0 BRA `(.L_x_145) ;  /* 0xfffffff000b00947 */ /* 0x000fea000383ffff */
[----:B------:R-:W-:Y:S05]  /*7790*/  BSYNC B0 ;  /* 0x0000000000007941 */ /* 0x000fea0003800000 */
.L_x_134:
[----:B------:R-:W-:-:S03]  /*77a0*/  UMOV UR4, 0xffffffff ;  /* 0xffffffff00047882 */ /* 0x000fc60000000000 */
[----:B------:R-:W-:Y:S05]  /*77b0*/  BRA.DIV UR4, `(.L_x_146) ;  /* 0x0000000204cc7947 */ /* 0x000fea000b800000 */
[----:B------:R-:W-:-:S13]  /*77c0*/  ELECT P6, URZ, PT ;  /* 0x00000000003f782f */ /* 0x000fda00038c0000 */
.L_x_158:
[----:B------:R-:W-:Y:S04]  /*77d0*/  BSSY B0, `(.L_x_147) ;  /* 0x0000019000007945 */ /* 0x000fe80003800000 */
[----:B------:R-:W-:Y:S05]  /*77e0*/  @!P6 BRA `(.L_x_148) ;  /* 0x00000000005ce947 */ /* 0x000fea0003800000 */
[----:B------:R-:W-:-:S04]  /*77f0*/  LOP3.LUT R18, R18, 0x2, RZ, 0xfc, !PT ;  /* 0x0000000212127812 */ /* 0x000fc800078efcff */
[----:B------:R-:W-:-:S13]  /*7800*/  ISETP.NE.AND P0, PT, R18, 0x3, PT ;  /* 0x000000031200780c */ /* 0x000fda0003f05270 */
[----:B------:R-:W-:Y:S05]  /*7810*/  @!P0 BRA `(.L_x_149) ;  /* 0x0000000000048947 */ /* 0x000fea0003800000 */
[----:B------:R-:W-:Y:S01]  /*7820*/  BPT.TRAP 0x1 ;  /* 0x000000040000795c */ /* 0x000fe20000300000 */
.L_x_149:
[----:B------:R-:W0:Y:S01]  /*7830*/  S2R R5, SR_CgaCtaId ;  /* 0x0000000000057919 */ /* 0x000e220000008800 */
[----:B------:R-:W-:Y:S02]  /*7840*/  MOV R0, 0x400 ;  /* 0x0000040000007802 */ /* 0x000fe40000000f00 */
[----:B------:R-:W-:Y:S02]  /*7850*/  SHF.L.U32 R2, R3, 0x1f, RZ ;  /* 0x0000001f03027819 */ /* 0x000fe400000006ff */
[----:B0-----:R-:W-:-:S05]  /*7860*/  LEA R5, R5, R0, 0x18 ;  /* 0x0000000005057211 */ /* 0x001fca00078ec0ff */
[----:B------:R-:W-:-:S04]  /*7870*/  VIADD R5, R5, 0x10 ;  /* 0x0000001005057836 */ /* 0x000fc80000000000 */
[C---:B------:R-:W-:Y:S02]  /*7880*/  IMAD R7, R8.reuse, 0x8, R5 ;  /* 0x0000000808077824 */ /* 0x040fe400078e0205 */
[----:B------:R-:W-:Y:S02]  /*7890*/  VIADD R8, R8, 0x1 ;  /* 0x0000000108087836 */ /* 0x000fe40000000000 */
[----:B------:R-:W0:Y:S03]  /*78a0*/  SYNCS.PHASECHK.TRANS64.TRYWAIT P0, [R7+URZ], R2 ;  /* 0x00000002070075a7 */ /* 0x000e26000800017f */
[----:B------:R-:W-:-:S04]  /*78b0*/  ISETP.NE.AND P1, PT, R8, 0x2, PT ;  /* 0x000000020800780c */ /* 0x000fc80003f25270 */
[----:B------:R-:W-:Y:S02]  /*78c0*/  SEL R0, RZ, 0x1, P1 ;  /* 0x00000001ff007807 */ /* 0x000fe40000800000 */
[----:B------:R-:W-:Y:S02]  /*78d0*/  SEL R8, R8, RZ, P1 ;  /* 0x000000ff08087207 */ /* 0x000fe40000800000 */
[----:B------:R-:W-:Y:S01]  /*78e0*/  LOP3.LUT R0, R3, R0, RZ, 0x3c, !PT ;  /* 0x0000000003007212 */ /* 0x000fe200078e3cff */
[----:B0-----:R-:W-:Y:S06]  /*78f0*/  @!P0 BRA `(.L_x_150) ;  /* 0x00000000009c8947 */ /* 0x001fec0003800000 */
.L_x_159:
[----:B------:R-:W-:Y:S01]  /*7900*/  IMAD R5, R8, 0x8, R5 ;  /* 0x0000000808057824 */ /* 0x000fe200078e0205 */
[----:B------:R-:W-:-:S07]  /*7910*/  SHF.L.U32 R0, R0, 0x1f, RZ ;  /* 0x0000001f00007819 */ /* 0x000fce00000006ff */
.L_x_151:
[----:B-1----:R1:W2:Y:S02]  /*7920*/  SYNCS.PHASECHK.TRANS64.TRYWAIT P0, [R5+URZ], R0 ;  /* 0x00000000050075a7 */ /* 0x0022a4000800017f */
[----:B--2---:R-:W-:Y:S05]  /*7930*/  @!P0 NANOSLEEP.SYNCS 0x989680 ;  /* 0x009896800000895d */ /* 0x004fea0003900000 */
[----:B------:R-:W2:Y:S02]  /*7940*/  @!P0 SYNCS.PHASECHK.TRANS64 P0, [R5+URZ], R0 ;  /* 0x00000000050085a7 */ /* 0x000ea4000800007f */
[----:B--2---:R-:W-:Y:S05]  /*7950*/  @!P0 BRA `(.L_x_151) ;  /* 0xfffffffc00f08947 */ /* 0x004fea000383ffff */
.L_x_148:
[----:B------:R-:W-:Y:S05]  /*7960*/  BSYNC B0 ;  /* 0x0000000000007941 */ /* 0x000fea0003800000 */
.L_x_147:
[----:B------:R-:W-:Y:S05]  /*7970*/  EXIT ;  /* 0x000000000000794d */ /* 0x000fea0003800000 */
.L_x_21:
[----:B-1----:R1:W2:Y:S02]  /*7980*/  SYNCS.PHASECHK.TRANS64.TRYWAIT P1, [R3+URZ], R0 ;  /* 0x00000000030075a7 */ /* 0x0022a4000802017f */
[----:B--2---:R-:W-:Y:S05]  /*7990*/  @!P1 NANOSLEEP.SYNCS 0x989680 ;  /* 0x009896800000995d */ /* 0x004fea0003900000 */
[----:B------:R-:W2:Y:S02]  /*79a0*/  @!P1 SYNCS.PHASECHK.TRANS64 P1, [R3+URZ], R0 ;  /* 0x00000000030095a7 */ /* 0x000ea4000802007f */
[----:B--2---:R-:W-:Y:S05]  /*79b0*/  @!P1 BRA `(.L_x_21) ;  /* 0xfffffffc00f09947 */ /* 0x004fea000383ffff */
[----:B------:R-:W-:Y:S05]  /*79c0*/  BRA `(.L_x_20) ;  /* 0xffffff9c00687947 */ /* 0x000fea000383ffff */
.L_x_26:
[----:B-1----:R1:W2:Y:S02]  /*79d0*/  SYNCS.PHASECHK.TRANS64.TRYWAIT P1, [R5+URZ], R4 ;  /* 0x00000004050075a7 */ /* 0x0022a4000802017f */
[----:B--2---:R-:W-:Y:S05]  /*79e0*/  @!P1 NANOSLEEP.SYNCS 0x989680 ;  /* 0x009896800000995d */ /* 0x004fea0003900000 */
[----:B------:R-:W2:Y:S02]  /*79f0*/  @!P1 SYNCS.PHASECHK.TRANS64 P1, [R5+URZ], R4 ;  /* 0x00000004050095a7 */ /* 0x000ea4000802007f */
[----:B--2---:R-:W-:Y:S05]  /*7a00*/  @!P1 BRA `(.L_x_26) ;  /* 0xfffffffc00f09947 */ /* 0x004fea000383ffff */
[----:B------:R-:W-:Y:S05]  /*7a10*/  BRA `(.L_x_25) ;  /* 0xffffffa400907947 */ /* 0x000fea000383ffff */
.L_x_135:
[----:B------:R-:W-:Y:S01]  /*7a20*/  BSSY B1, `(.L_x_152) ;  /* 0x0000006000017945 */ /* 0x000fe20003800000 */
[----:B------:R-:W-:-:S07]  /*7a30*/  IMAD.MOV.U32 R15, RZ, RZ, -0x1 ;  /* 0xffffffffff0f7424 */ /* 0x000fce00078e00ff */
[----:B------:R-:W-:Y:S05]  /*7a40*/  WARPSYNC.COLLECTIVE R15, `(.L_x_153) ;  /* 0x000000000f0c7348 */ /* 0x000fea0003c00000 */
[----:B------:R-:W-:Y:S02]  /*7a50*/  ELECT P6, UR62, PT ;  /* 0x00000000003e782f */ /* 0x000fe400038c0000 */
[----:B------:R-:W-:Y:S01]  /*7a60*/  MOV R14, UR62 ;  /* 0x0000003e000e7c02 */ /* 0x000fe20008000f00 */
[----:B------:R-:W-:Y:S10]  /*7a70*/  ENDCOLLECTIVE ;  /* 0x000000000000791b */ /* 0x000ff40003800000 */
.L_x_153:
[----:B------:R-:W-:Y:S05]  /*7a80*/  BSYNC B1 ;  /* 0x0000000000017941 */ /* 0x000fea0003800000 */
.L_x_152:
[----:B------:R-:W-:Y:S05]  /*7a90*/  BRA `(.L_x_154) ;  /* 0xffffffec00f87947 */ /* 0x000fea000383ffff */
.L_x_138:
[----:B0-----:R0:W1:Y:S02]  /*7aa0*/  SYNCS.PHASECHK.TRANS64.TRYWAIT P0, [R21+URZ+0x10], R6 ;  /* 0x00001006150075a7 */ /* 0x001064000800017f */
[----:B-1----:R-:W-:Y:S05]  /*7ab0*/  @!P0 NANOSLEEP.SYNCS 0x989680 ;  /* 0x009896800000895d */ /* 0x002fea0003900000 */
[----:B------:R-:W1:Y:S02]  /*7ac0*/  @!P0 SYNCS.PHASECHK.TRANS64 P0, [R21+URZ+0x10], R6 ;  /* 0x00001006150085a7 */ /* 0x000e64000800007f */
[----:B-1----:R-:W-:Y:S05]  /*7ad0*/  @!P0 BRA `(.L_x_138) ;  /* 0xfffffffc00f08947 */ /* 0x002fea000383ffff */
[----:B------:R-:W-:Y:S05]  /*7ae0*/  BRA `(.L_x_155) ;  /* 0xfffffff000347947 */ /* 0x000fea000383ffff */
.L_x_146:
[----:B------:R-:W-:Y:S01]  /*7af0*/  BSSY B0, `(.L_x_156) ;  /* 0x0000006000007945 */ /* 0x000fe20003800000 */
[----:B------:R-:W-:-:S07]  /*7b00*/  IMAD.MOV.U32 R15, RZ, RZ, -0x1 ;  /* 0xffffffffff0f7424 */ /* 0x000fce00078e00ff */
[----:B------:R-:W-:Y:S05]  /*7b10*/  WARPSYNC.COLLECTIVE R15, `(.L_x_157) ;  /* 0x000000000f0c7348 */ /* 0x000fea0003c00000 */
[----:B------:R-:W-:Y:S02]  /*7b20*/  ELECT P6, UR62, PT ;  /* 0x00000000003e782f */ /* 0x000fe400038c0000 */
[----:B------:R-:W-:Y:S01]  /*7b30*/  MOV R14, UR62 ;  /* 0x0000003e000e7c02 */ /* 0x000fe20008000f00 */
[----:B------:R-:W-:Y:S10]  /*7b40*/  ENDCOLLECTIVE ;  /* 0x000000000000791b */ /* 0x000ff40003800000 */
.L_x_157:
[----:B------:R-:W-:Y:S05]  /*7b50*/  BSYNC B0 ;  /* 0x0000000000007941 */ /* 0x000fea0003800000 */
.L_x_156:
[----:B------:R-:W-:Y:S05]  /*7b60*/  BRA `(.L_x_158) ;  /* 0xfffffffc00187947 */ /* 0x000fea000383ffff */
.L_x_150:
[----:B0-----:R0:W1:Y:S02]  /*7b70*/  SYNCS.PHASECHK.TRANS64.TRYWAIT P0, [R7+URZ], R2 ;  /* 0x00000002070075a7 */ /* 0x001064000800017f */
[----:B-1----:R-:W-:Y:S05]  /*7b80*/  @!P0 NANOSLEEP.SYNCS 0x989680 ;  /* 0x009896800000895d */ /* 0x002fea0003900000 */
[----:B------:R-:W1:Y:S02]  /*7b90*/  @!P0 SYNCS.PHASECHK.TRANS64 P0, [R7+URZ], R2 ;  /* 0x00000002070085a7 */ /* 0x000e64000800007f */
[----:B-1----:R-:W-:Y:S05]  /*7ba0*/  @!P0 BRA `(.L_x_150) ;  /* 0xfffffffc00f08947 */ /* 0x002fea000383ffff */
[----:B------:R-:W-:Y:S05]  /*7bb0*/  BRA `(.L_x_159) ;  /* 0xfffffffc00507947 */ /* 0x000fea000383ffff */
.L_x_160:
[----:B------:R-:W-:-:S00]  /*7bc0*/  BRA `(.L_x_160) ;  /* 0xfffffffc00fc7947 */ /* 0x000fc0000383ffff */
[----:B------:R-:W-:-:S00]  /*7bd0*/  NOP ;  /* 0x0000000000007918 */ /* 0x000fc00000000000 */
        /* <DEDUP_REMOVED lines=10> */
.L_x_161:


//--------------------- .nv.global.init           --------------------------
	.section	.nv.global.init,"aw",@progbits
.nv.global.init:
	.type		$str$22,@object
	.size		$str$22,($str$23 - $str$22)
$str$22:
        /*0000*/ 	.byte	0x6b, 0x5f, 0x74, 0x69, 0x6c, 0x65, 0x5f, 0x63, 0x6f, 0x75, 0x6e, 0x74, 0x20, 0x3e, 0x3d, 0x20
        /*0010*/ 	.byte	0x31, 0x00
	.type		$str$23,@object
	.size		$str$23,(__unnamed_1 - $str$23)
$str$23:
        /*0012*/ 	.byte	0x2f, 0x74, 0x6d, 0x70, 0x2f, 0x63, 0x75, 0x74, 0x6c, 0x61, 0x73, 0x73, 0x5f, 0x73, 0x77, 0x65
        /*0022*/ 	.byte	0x65, 0x70, 0x5f, 0x73, 0x72, 0x63, 0x2f, 0x69, 0x6e, 0x63, 0x6c, 0x75, 0x64, 0x65, 0x2f, 0x63
        /*0032*/ 	.byte	0x75, 0x74, 0x6c, 0x61, 0x73, 0x73, 0x2f, 0x67, 0x65, 0x6d, 0x6d, 0x2f, 0x63, 0x6f, 0x6c, 0x6c
        /*0042*/ 	.byte	0x65, 0x63, 0x74, 0x69, 0x76, 0x65, 0x2f, 0x73, 0x6d, 0x39, 0x30, 0x5f, 0x6d, 0x6d, 0x61, 0x5f
        /*0052*/ 	.byte	0x74, 0x6d, 0x61, 0x5f, 0x67, 0x6d, 0x6d, 0x61, 0x5f, 0x73, 0x73, 0x5f, 0x77, 0x61, 0x72, 0x70
        /*0062*/ 	.byte	0x73, 0x70, 0x65, 0x63, 0x69, 0x61, 0x6c, 0x69, 0x7a, 0x65, 0x64, 0x2e, 0x68, 0x70, 0x70, 0x00
	.type		__unnamed_1,@object
	.size		__unnamed_1,(.L_0 - __unnamed_1)
__unnamed_1:
        /*0072*/ 	.byte	0x76, 0x6f, 0x69, 0x64, 0x20, 0x63, 0x75, 0x74, 0x6c, 0x61, 0x73, 0x73, 0x3a, 0x3a, 0x67, 0x65
        /* <DEDUP_REMOVED lines=180> */
        /*0bc2*/ 	.byte	0x74, 0x79, 0x5d, 0x00
.L_0:


//--------------------- .nv.shared._ZN7cutlass13device_kernelINS_4gemm6kernel13GemmUniversalIN4cute5tupleIJiiiiEEENS1_10collective13CollectiveMmaINS1_34MainloopSm90TmaGmmaWarpSpecializedILi2ENS5_IJNS4_1CILi2EEENSA_ILi1EEESC_EEENS1_35KernelTmaWarpSpecializedCooperativeEEENS5_IJNSA_ILi128EEENSA_ILi96EEENSA_ILi256EEEEEENS_6half_tENS5_IJlSC_lEEESK_SL_NS4_8TiledMMAINS4_8MMA_AtomIJNS4_4SM904GMMA25MMA_64x96x16_F32F16F16_SSILNSP_5MajorE0ELSR_0ELNSP_7ScaleInE1ELSS_1EEEEEENS4_6LayoutISD_NS5_IJSC_NSA_ILi0EEESW_EEEEENS5_IJNS4_10UnderscoreESZ_SZ_EEEEENS4_13SM90_TMA_LOADENS4_14ComposedLayoutINS4_7SwizzleILi3ELi4ELi3EEENS4_18smem_ptr_flag_bitsILi16EEENSV_INS5_IJNSA_ILi8EEENSA_ILi64EEEEEENS5_IJS19_SC_EEEEEEEvNS4_8identityENS4_23SM90_TMA_LOAD_MULTICASTES1D_vS1E_EENS_8epilogue10collective6detail29Sm90TmaWarpSpecializedAdapterINS1I_15DefaultEpilogueISK_SL_SL_NS1H_6thread17LinearCombinationISK_Li1EffLNS1M_9ScaleType4KindE0ELNS_15FloatRoundStyleE2ESK_EENS1_15EpilogueDefaultEEEEEvvEEEEvNT_6ParamsE --------------------------
	.section	.nv.shared._ZN7cutlass13device_kernelINS_4gemm6kernel13GemmUniversalIN4cute5tupleIJiiiiEEENS1_10collective13CollectiveMmaINS1_34MainloopSm90TmaGmmaWarpSpecializedILi2ENS5_IJNS4_1CILi2EEENSA_ILi1EEESC_EEENS1_35KernelTmaWarpSpecializedCooperativeEEENS5_IJNSA_ILi128EEENSA_ILi96EEENSA_ILi256EEEEEENS_6half_tENS5_IJlSC_lEEESK_SL_NS4_8TiledMMAINS4_8MMA_AtomIJNS4_4SM904GMMA25MMA_64x96x16_F32F16F16_SSILNSP_5MajorE0ELSR_0ELNSP_7ScaleInE1ELSS_1EEEEEENS4_6LayoutISD_NS5_IJSC_NSA_ILi0EEESW_EEEEENS5_IJNS4_10UnderscoreESZ_SZ_EEEEENS4_13SM90_TMA_LOADENS4_14ComposedLayoutINS4_7SwizzleILi3ELi4ELi3EEENS4_18smem_ptr_flag_bitsILi16EEENSV_INS5_IJNSA_ILi8EEENSA_ILi64EEEEEENS5_IJS19_SC_EEEEEEEvNS4_8identityENS4_23SM90_TMA_LOAD_MULTICASTES1D_vS1E_EENS_8epilogue10collective6detail29Sm90TmaWarpSpecializedAdapterINS1I_15DefaultEpilogueISK_SL_SL_NS1H_6thread17LinearCombinationISK_Li1EffLNS1M_9ScaleType4KindE0ELNS_15FloatRoundStyleE2ESK_EENS1_15EpilogueDefaultEEEEEvvEEEEvNT_6ParamsE,"aw",@nobits
	.sectionflags	@""
	.align	16
	.zero		1024


//--------------------- .nv.shared.reserved.0     --------------------------
	.section	.nv.shared.reserved.0,"aw",@nobits
	.weak		__nv_reservedSMEM_offset_0_alias
	.size		__nv_reservedSMEM_offset_0_alias, 0, 0
	.other		__nv_reservedSMEM_offset_0_alias,@"STO_CUDA_RESERVED_SHARED STV_DEFAULT"
__nv_reservedSMEM_offset_0_alias:
	.zero		0


//--------------------- .nv.global                --------------------------
	.section	.nv.global,"aw",@nobits
.nv.global:
	.type		_ZN40_INTERNAL_ff684ba9_4_k_cu_f483aa9a_133344cute1_E,@object
	.size		_ZN40_INTERNAL_ff684ba9_4_k_cu_f483aa9a_133344cute1_E,(_ZN40_INTERNAL_ff684ba9_4_k_cu_f483aa9a_133344cuda3std3__45__cpo6cbeginE - _ZN40_INTERNAL_ff684ba9_4_k_cu_f483aa9a_133344cute1_E)
_ZN40_INTERNAL_ff684ba9_4_k_cu_f483aa9a_133344cute1_E:
	.zero		1
	.type		_ZN40_INTERNAL_ff684ba9_4_k_cu_f483aa9a_133344cuda3std3__45__cpo6cbeginE,@object
	.size		_ZN40_INTERNAL_ff684ba9_4_k_cu_f483aa9a_133344cuda3std3__45__cpo6cbeginE,(_ZN40_INTERNAL_ff684ba9_4_k_cu_f483aa9a_133344cuda3std3__48in_placeE - _ZN40_INTERNAL_ff684ba9_4_k_cu_f483aa9a_133344cuda3std3__45__cpo6cbeginE)
_ZN40_INTERNAL_ff684ba9_4_k_cu_f483aa9a_133344cuda3std3__45__cpo6cbeginE:
	.zero		1
	.type		_ZN40_INTERNAL_ff684ba9_4_k_cu_f483aa9a_133344cuda3std3__48in_placeE,@object
	.size		_ZN40_INTERNAL_ff684ba9_4_k_cu_f483aa9a_133344cuda3std3__48in_placeE,(_ZN40_INTERNAL_ff684ba9_4_k_cu_f483aa9a_133344cuda3std6ranges3__45__cpo9iter_moveE - _ZN40_INTERNAL_ff684ba9_4_k_cu_f483aa9a_133344cuda3std3__48in_placeE)
_ZN40_INTERNAL_ff684ba9_4_k_cu_f483aa9a_133344cuda3std3__48in_placeE:
	.zero		1
	.type		_ZN40_INTERNAL_ff684ba9_4_k_cu_f483aa9a_133344cuda3std6ranges3__45__cpo9iter_moveE,@object
	.size		_ZN40_INTERNAL_ff684ba9_4_k_cu_f483aa9a_133344cuda3std6ranges3__45__cpo9iter_moveE,(_ZN40_INTERNAL_ff684ba9_4_k_cu_f483aa9a_133344cuda3std3__45__cpo5beginE - _ZN40_INTERNAL_ff684ba9_4_k_cu_f483aa9a_133344cuda3std6ranges3__45__cpo9iter_moveE)
_ZN40_INTERNAL_ff684ba9_4_k_cu_f483aa9a_133344cuda3std6ranges3__45__cpo9iter_moveE:
	.zero		1
	.type		_ZN40_INTERNAL_ff684ba9_4_k_cu_f483aa9a_133344cuda3std3__45__cpo5beginE,@object
	.size		_ZN40_INTERNAL_ff684ba9_4_k_cu_f483aa9a_133344cuda3std3__45__cpo5beginE,(_ZN40_INTERNAL_ff684ba9_4_k_cu_f483aa9a_133344cuda3std3__442_GLOBAL__N__ff684ba9_4_k_cu_f483aa9a_133346ignoreE - _ZN40_INTERNAL_ff684ba9_4_k_cu_f483aa9a_133344cuda3std3__45__cpo5beginE)
_ZN40_INTERNAL_ff684ba9_4_k_cu_f483aa9a_133344cuda3std3__45__cpo5beginE:
	.zero		1
	.type		_ZN40_INTERNAL_ff684ba9_4_k_cu_f483aa9a_133344cuda3std3__442_GLOBAL__N__ff684ba9_4_k_cu_f483aa9a_133346ignoreE,@object
	.size		_ZN40_INTERNAL_ff684ba9_4_k_cu_f483aa9a_133344cuda3std3__442_GLOBAL__N__ff684ba9_4_k_cu_f483aa9a_133346ignoreE,(_ZN40_INTERNAL_ff684ba9_4_k_cu_f483aa9a_133344cute7productE - _ZN40_INTERNAL_ff684ba9_4_k_cu_f483aa9a_133344cuda3std3__442_GLOBAL__N__ff684ba9_4_k_cu_f483aa9a_133346ignoreE)
_ZN40_INTERNAL_ff684ba9_4_k_cu_f483aa9a_133344cuda3std3__442_GLOBAL__N__ff684ba9_4_k_cu_f483aa9a_133346ignoreE:
	.zero		1
	.type		_ZN40_INTERNAL_ff684ba9_4_k_cu_f483aa9a_133344cute7productE,@object
	.size		_ZN40_INTERNAL_ff684ba9_4_k_cu_f483aa9a_133344cute7productE,(_ZN40_INTERNAL_ff684ba9_4_k_cu_f483aa9a_133344cuda3std3__45__cpo3endE - _ZN40_INTERNAL_ff684ba9_4_k_cu_f483aa9a_133344cute7productE)
_ZN40_INTERNAL_ff684ba9_4_k_cu_f483aa9a_133344cute7productE:
	.zero		1
	.type		_ZN40_INTERNAL_ff684ba9_4_k_cu_f483aa9a_133344cuda3std3__45__cpo3endE,@object
	.size		_ZN40_INTERNAL_ff684ba9_4_k_cu_f483aa9a_133344cuda3std3__45__cpo3endE,(_ZN40_INTERNAL_ff684ba9_4_k_cu_f483aa9a_133344cuda3std3__419piecewise_constructE - _ZN40_INTERNAL_ff684ba9_4_k_cu_f483aa9a_133344cuda3std3__45__cpo3endE)
_ZN40_INTERNAL_ff684ba9_4_k_cu_f483aa9a_133344cuda3std3__45__cpo3endE:
	.zero		1
	.type		_ZN40_INTERNAL_ff684ba9_4_k_cu_f483aa9a_133344cuda3std3__419piecewise_constructE,@object
	.size		_ZN40_INTERNAL_ff684ba9_4_k_cu_f483aa9a_133344cuda3std3__419piecewise_constructE,(_ZN40_INTERNAL_ff684ba9_4_k_cu_f483aa9a_133344cuda3std3__45__cpo4cendE - _ZN40_INTERNAL_ff684ba9_4_k_cu_f483aa9a_133344cuda3std3__419piecewise_constructE)
_ZN40_INTERNAL_ff684ba9_4_k_cu_f483aa9a_133344cuda3std3__419piecewise_constructE:
	.zero		1
	.type		_ZN40_INTERNAL_ff684ba9_4_k_cu_f483aa9a_133344cuda3std3__45__cpo4cendE,@object
	.size		_ZN40_INTERNAL_ff684ba9_4_k_cu_f483aa9a_133344cuda3std3__45__cpo4cendE,(_ZN40_INTERNAL_ff684ba9_4_k_cu_f483aa9a_133344cuda3std6ranges3__45__cpo4swapE - _ZN40_INTERNAL_ff684ba9_4_k_cu_f483aa9a_133344cuda3std3__45__cpo4cendE)
_ZN40_INTERNAL_ff684ba9_4_k_cu_f483aa9a_133344cuda3std3__45__cpo4cendE:
	.zero		1
	.type		_ZN40_INTERNAL_ff684ba9_4_k_cu_f483aa9a_133344cuda3std6ranges3__45__cpo4swapE,@object
	.size		_ZN40_INTERNAL_ff684ba9_4_k_cu_f483aa9a_133344cuda3std6ranges3__45__cpo4swapE,(.L_8 - _ZN40_INTERNAL_ff684ba9_4_k_cu_f483aa9a_133344cuda3std6ranges3__45__cpo4swapE)
_ZN40_INTERNAL_ff684ba9_4_k_cu_f483aa9a_133344cuda3std6ranges3__45__cpo4swapE:
	.zero		1
.L_8:


//--------------------- .nv.constant0._ZN7cutlass13device_kernelINS_4gemm6kernel13GemmUniversalIN4cute5tupleIJiiiiEEENS1_10collective13CollectiveMmaINS1_34MainloopSm90TmaGmmaWarpSpecializedILi2ENS5_IJNS4_1CILi2EEENSA_ILi1EEESC_EEENS1_35KernelTmaWarpSpecializedCooperativeEEENS5_IJNSA_ILi128EEENSA_ILi96EEENSA_ILi256EEEEEENS_6half_tENS5_IJlSC_lEEESK_SL_NS4_8TiledMMAINS4_8MMA_AtomIJNS4_4SM904GMMA25MMA_64x96x16_F32F16F16_SSILNSP_5MajorE0ELSR_0ELNSP_7ScaleInE1ELSS_1EEEEEENS4_6LayoutISD_NS5_IJSC_NSA_ILi0EEESW_EEEEENS5_IJNS4_10UnderscoreESZ_SZ_EEEEENS4_13SM90_TMA_LOADENS4_14ComposedLayoutINS4_7SwizzleILi3ELi4ELi3EEENS4_18smem_ptr_flag_bitsILi16EEENSV_INS5_IJNSA_ILi8EEENSA_ILi64EEEEEENS5_IJS19_SC_EEEEEEEvNS4_8identityENS4_23SM90_TMA_LOAD_MULTICASTES1D_vS1E_EENS_8epilogue10collective6detail29Sm90TmaWarpSpecializedAdapterINS1I_15DefaultEpilogueISK_SL_SL_NS1H_6thread17LinearCombinationISK_Li1EffLNS1M_9ScaleType4KindE0ELNS_15FloatRoundStyleE2ESK_EENS1_15EpilogueDefaultEEEEEvvEEEEvNT_6ParamsE --------------------------
	.section	.nv.constant0._ZN7cutlass13device_kernelINS_4gemm6kernel13GemmUniversalIN4cute5tupleIJiiiiEEENS1_10collective13CollectiveMmaINS1_34MainloopSm90TmaGmmaWarpSpecializedILi2ENS5_IJNS4_1CILi2EEENSA_ILi1EEESC_EEENS1_35KernelTmaWarpSpecializedCooperativeEEENS5_IJNSA_ILi128EEENSA_ILi96EEENSA_ILi256EEEEEENS_6half_tENS5_IJlSC_lEEESK_SL_NS4_8TiledMMAINS4_8MMA_AtomIJNS4_4SM904GMMA25MMA_64x96x16_F32F16F16_SSILNSP_5MajorE0ELSR_0ELNSP_7ScaleInE1ELSS_1EEEEEENS4_6LayoutISD_NS5_IJSC_NSA_ILi0EEESW_EEEEENS5_IJNS4_10UnderscoreESZ_SZ_EEEEENS4_13SM90_TMA_LOADENS4_14ComposedLayoutINS4_7SwizzleILi3ELi4ELi3EEENS4_18smem_ptr_flag_bitsILi16EEENSV_INS5_IJNSA_ILi8EEENSA_ILi64EEEEEENS5_IJS19_SC_EEEEEEEvNS4_8identityENS4_23SM90_TMA_LOAD_MULTICASTES1D_vS1E_EENS_8epilogue10collective6detail29Sm90TmaWarpSpecializedAdapterINS1I_15DefaultEpilogueISK_SL_SL_NS1H_6thread17LinearCombinationISK_Li1EffLNS1M_9ScaleType4KindE0ELNS_15FloatRoundStyleE2ESK_EENS1_15EpilogueDefaultEEEEEvvEEEEvNT_6ParamsE,"a",@progbits
	.sectionflags	@""
	.align	4
.nv.constant0._ZN7cutlass13device_kernelINS_4gemm6kernel13GemmUniversalIN4cute5tupleIJiiiiEEENS1_10collective13CollectiveMmaINS1_34MainloopSm90TmaGmmaWarpSpecializedILi2ENS5_IJNS4_1CILi2EEENSA_ILi1EEESC_EEENS1_35KernelTmaWarpSpecializedCooperativeEEENS5_IJNSA_ILi128EEENSA_ILi96EEENSA_ILi256EEEEEENS_6half_tENS5_IJlSC_lEEESK_SL_NS4_8TiledMMAINS4_8MMA_AtomIJNS4_4SM904GMMA25MMA_64x96x16_F32F16F16_SSILNSP_5MajorE0ELSR_0ELNSP_7ScaleInE1ELSS_1EEEEEENS4_6LayoutISD_NS5_IJSC_NSA_ILi0EEESW_EEEEENS5_IJNS4_10UnderscoreESZ_SZ_EEEEENS4_13SM90_TMA_LOADENS4_14ComposedLayoutINS4_7SwizzleILi3ELi4ELi3EEENS4_18smem_ptr_flag_bitsILi16EEENSV_INS5_IJNSA_ILi8EEENSA_ILi64EEEEEENS5_IJS19_SC_EEEEEEEvNS4_8identityENS4_23SM90_TMA_LOAD_MULTICASTES1D_vS1E_EENS_8epilogue10collective6detail29Sm90TmaWarpSpecializedAdapterINS1I_15DefaultEpilogueISK_SL_SL_NS1H_6thread17LinearCombinationISK_Li1EffLNS1M_9ScaleType4KindE0ELNS_15FloatRoundStyleE2ESK_EENS1_15EpilogueDefaultEEEEEvvEEEEvNT_6ParamsE:
	.zero		1664


//--------------------- SYMBOLS --------------------------

	.type		.nv.reservedSmem.offset0,@object
	.size		.nv.reservedSmem.offset0,0x4
	.type		__assertfail,@function
